	.target	sm_90a

	.elftype	@"ET_EXEC"


//--------------------- .note.nv.tkinfo           --------------------------
	.section	.note.nv.tkinfo,"",@"SHT_NOTE"
	.sectionflags	@"SHF_NOTE_NV_TKINFO"
	.tkinfo
        /*0018*/ 	.word	0x00000002
        /*0030*/ 	.string	""
        /*0030*/ 	.string	"ptxas"
        /*0030*/ 	.string	"Cuda compilation tools, release 13.0, V13.0.88"
        /*0030*/ 	.string	"Build cuda_13.0.r13.0/compiler.36424714_0"
        /*0030*/ 	.string	"-arch sm_90a -m 64 "



//--------------------- .note.nv.cuinfo           --------------------------
	.section	.note.nv.cuinfo,"",@"SHT_NOTE"
	.sectionflags	@"SHF_NOTE_NV_CUINFO"
        /*0018*/ 	.short	0x0002
        /*001a*/ 	.short	0x005a
        /*001c*/ 	.short	0x0082
	.zero		2


//--------------------- .nv.info                  --------------------------
	.section	.nv.info,"",@"SHT_CUDA_INFO"
	.align	4


	//----- nvinfo : EIATTR_REGCOUNT
	.align		4
        /*0000*/ 	.byte	0x04, 0x2f
        /*0002*/ 	.short	(.L_15 - .L_14)
	.align		4
.L_14:
        /*0004*/ 	.word	index@(_ZN7cutlass13device_kernelINS_4fmha6kernel13FmhaKernelTmaINS1_10collective15FmhaMainloopTmaINS_6half_tEfN4cute5tupleIJNS7_1CILi64EEENS9_ILi256EEESA_EEENS4_13DefaultFusionEJEEENS4_15FmhaFwdEpilogueIS6_fNS8_IJSA_SA_SB_EEEEEJEEEEEvNT_6ParamsE)
        /*0008*/ 	.word	0x000000c1


	//----- nvinfo : EIATTR_FRAME_SIZE
	.align		4
.L_15:
        /*000c*/ 	.byte	0x04, 0x11
        /*000e*/ 	.short	(.L_17 - .L_16)
	.align		4
.L_16:
        /*0010*/ 	.word	index@($__internal_0_$__cuda_sm20_rcp_rn_f32_slowpath)
        /*0014*/ 	.word	0x00000000


	//----- nvinfo : EIATTR_FRAME_SIZE
	.align		4
.L_17:
        /*0018*/ 	.byte	0x04, 0x11
        /*001a*/ 	.short	(.L_19 - .L_18)
	.align		4
.L_18:
        /*001c*/ 	.word	index@(_ZN7cutlass13device_kernelINS_4fmha6kernel13FmhaKernelTmaINS1_10collective15FmhaMainloopTmaINS_6half_tEfN4cute5tupleIJNS7_1CILi64EEENS9_ILi256EEESA_EEENS4_13DefaultFusionEJEEENS4_15FmhaFwdEpilogueIS6_fNS8_IJSA_SA_SB_EEEEEJEEEEEvNT_6ParamsE)
        /*0020*/ 	.word	0x00000000


	//----- nvinfo : EIATTR_MIN_STACK_SIZE
	.align		4
.L_19:
        /*0024*/ 	.byte	0x04, 0x12
        /*0026*/ 	.short	(.L_21 - .L_20)
	.align		4
.L_20:
        /*0028*/ 	.word	index@(_ZN7cutlass13device_kernelINS_4fmha6kernel13FmhaKernelTmaINS1_10collective15FmhaMainloopTmaINS_6half_tEfN4cute5tupleIJNS7_1CILi64EEENS9_ILi256EEESA_EEENS4_13DefaultFusionEJEEENS4_15FmhaFwdEpilogueIS6_fNS8_IJSA_SA_SB_EEEEEJEEEEEvNT_6ParamsE)
        /*002c*/ 	.word	0x00000000
.L_21:


//--------------------- .nv.compat                --------------------------
	.section	.nv.compat,"",@"SHT_CUDA_COMPAT_INFO"
	.align	4
        /*0000*/ 	.byte	0x02, 0x09, 0x01, 0x00, 0x02, 0x02, 0x04, 0x00, 0x02, 0x05, 0x05, 0x00, 0x03, 0x07, 0x01, 0x01
        /*0010*/ 	.byte	0x02, 0x03, 0x01, 0x00, 0x02, 0x06, 0x01, 0x00, 0x04, 0x0b, 0x08, 0x00, 0x00, 0x00, 0x00, 0x00
        /*0020*/ 	.byte	0x00, 0x00, 0x00, 0x00


//--------------------- .nv.info._ZN7cutlass13device_kernelINS_4fmha6kernel13FmhaKernelTmaINS1_10collective15FmhaMainloopTmaINS_6half_tEfN4cute5tupleIJNS7_1CILi64EEENS9_ILi256EEESA_EEENS4_13DefaultFusionEJEEENS4_15FmhaFwdEpilogueIS6_fNS8_IJSA_SA_SB_EEEEEJEEEEEvNT_6ParamsE --------------------------
	.section	.nv.info._ZN7cutlass13device_kernelINS_4fmha6kernel13FmhaKernelTmaINS1_10collective15FmhaMainloopTmaINS_6half_tEfN4cute5tupleIJNS7_1CILi64EEENS9_ILi256EEESA_EEENS4_13DefaultFusionEJEEENS4_15FmhaFwdEpilogueIS6_fNS8_IJSA_SA_SB_EEEEEJEEEEEvNT_6ParamsE,"",@"SHT_CUDA_INFO"
	.sectionflags	@""
	.align	4


	//----- nvinfo : EIATTR_CUDA_API_VERSION
	.align		4
        /*0000*/ 	.byte	0x04, 0x37
        /*0002*/ 	.short	(.L_23 - .L_22)
.L_22:
        /*0004*/ 	.word	0x00000082


	//----- nvinfo : EIATTR_KPARAM_INFO
	.align		4
.L_23:
        /*0008*/ 	.byte	0x04, 0x17
        /*000a*/ 	.short	(.L_25 - .L_24)
.L_24:
        /*000c*/ 	.word	0x00000000
        /*0010*/ 	.short	0x0000
        /*0012*/ 	.short	0x0070
        /*0014*/ 	.byte	0x00, 0xf0, 0x01, 0x20


	//----- nvinfo : EIATTR_SPARSE_MMA_MASK
	.align		4
.L_25:
        /*0018*/ 	.byte	0x03, 0x50
        /*001a*/ 	.short	0x0000


	//----- nvinfo : EIATTR_MAXREG_COUNT
	.align		4
        /*001c*/ 	.byte	0x03, 0x1b
        /*001e*/ 	.short	0x00ff


	//----- nvinfo : EIATTR_NUM_BARRIERS
	.align		4
        /*0020*/ 	.byte	0x02, 0x4c
        /*0022*/ 	.byte	0x02
	.zero		1


	//----- nvinfo : EIATTR_EXTERNS
	.align		4
        /*0024*/ 	.byte	0x04, 0x0f
        /*0026*/ 	.short	(.L_27 - .L_26)


	//   ....[0]....
	.align		4
.L_26:
        /*0028*/ 	.word	index@(__assertfail)


	//----- nvinfo : EIATTR_MERCURY_ISA_VERSION
	.align		4
.L_27:
        /*002c*/ 	.byte	0x03, 0x5f
        /*002e*/ 	.short	0x0101


	//----- nvinfo : EIATTR_COOP_GROUP_MASK_REGIDS
	.align		4
        /*0030*/ 	.byte	0x04, 0x29
        /*0032*/ 	.short	(.L_29 - .L_28)


	//   ....[0]....
.L_28:
        /*0034*/ 	.word	0xffffffff


	//   ....[1]....
        /*0038*/ 	.word	0xffffffff


	//   ....[2]....
        /*003c*/ 	.word	0xffffffff


	//   ....[3]....
        /*0040*/ 	.word	0xffffffff


	//   ....[4]....
        /*0044*/ 	.word	0xffffffff


	//   ....[5]....
        /*0048*/ 	.word	0xffffffff


	//   ....[6]....
        /*004c*/ 	.word	0xffffffff


	//   ....[7]....
        /*0050*/ 	.word	0xffffffff


	//   ....[8]....
        /*0054*/ 	.word	0xffffffff


	//   ....[9]....
        /*0058*/ 	.word	0xffffffff


	//   ....[10]....
        /*005c*/ 	.word	0xffffffff


	//   ....[11]....
        /*0060*/ 	.word	0xffffffff


	//   ....[12]....
        /*0064*/ 	.word	0xffffffff


	//   ....[13]....
        /*0068*/ 	.word	0xffffffff


	//   ....[14]....
        /*006c*/ 	.word	0xffffffff


	//   ....[15]....
        /*0070*/ 	.word	0xffffffff


	//   ....[16]....
        /*0074*/ 	.word	0xffffffff


	//----- nvinfo : EIATTR_COOP_GROUP_INSTR_OFFSETS
	.align		4
.L_29:
        /*0078*/ 	.byte	0x04, 0x28
        /*007a*/ 	.short	(.L_31 - .L_30)


	//   ....[0]....
.L_30:
        /*007c*/ 	.word	0x00000050


	//   ....[1]....
        /*0080*/ 	.word	0x00000140


	//   ....[2]....
        /*0084*/ 	.word	0x00000270


	//   ....[3]....
        /*0088*/ 	.word	0x00000410


	//   ....[4]....
        /*008c*/ 	.word	0x00000570


	//   ....[5]....
        /*0090*/ 	.word	0x00001ef0


	//   ....[6]....
        /*0094*/ 	.word	0x00001f00


	//   ....[7]....
        /*0098*/ 	.word	0x00001f30


	//   ....[8]....
        /*009c*/ 	.word	0x00001f40


	//   ....[9]....
        /*00a0*/ 	.word	0x00006bd0


	//   ....[10]....
        /*00a4*/ 	.word	0x00006c00


	//   ....[11]....
        /*00a8*/ 	.word	0x00006c40


	//   ....[12]....
        /*00ac*/ 	.word	0x00006c50


	//   ....[13]....
        /*00b0*/ 	.word	0x0000aea0


	//   ....[14]....
        /*00b4*/ 	.word	0x0000aed0


	//   ....[15]....
        /*00b8*/ 	.word	0x0000af20


	//   ....[16]....
        /*00bc*/ 	.word	0x0000af40


	//----- nvinfo : EIATTR_SYSCALL_OFFSETS
	.align		4
.L_31:
        /*00c0*/ 	.byte	0x04, 0x46
        /*00c2*/ 	.short	(.L_33 - .L_32)


	//   ....[0]....
.L_32:
        /*00c4*/ 	.word	0x0000b890


	//   ....[1]....
        /*00c8*/ 	.word	0x0000b9b0


	//----- nvinfo : EIATTR_MBARRIER_INSTR_OFFSETS
	.align		4
.L_33:
        /*00cc*/ 	.byte	0x04, 0x39
        /*00ce*/ 	.short	(.L_35 - .L_34)


	//   ....[0]....
.L_34:
        /*00d0*/ 	.word	0x00000240
        /*00d4*/ 	.word	0x000000ff
        /*00d8*/ 	.word	0x00022040
        /*00dc*/ 	.short	0x0100
        /*00de*/ 	.byte	0x08
	.zero		1


	//   ....[1]....
        /*00e0*/ 	.word	0x00000250
        /*00e4*/ 	.word	0x000000ff
        /*00e8*/ 	.word	0x00022048
        /*00ec*/ 	.short	0x0100
        /*00ee*/ 	.byte	0x08
	.zero		1


	//   ....[2]....
        /*00f0*/ 	.word	0x00000380
        /*00f4*/ 	.word	0x000000ff
        /*00f8*/ 	.word	0x00022000
        /*00fc*/ 	.short	0x0100
        /*00fe*/ 	.byte	0x08
	.zero		1


	//   ....[3]....
        /*0100*/ 	.word	0x00000390
        /*0104*/ 	.word	0x000000ff
        /*0108*/ 	.word	0x00022020
        /*010c*/ 	.short	0x0100
        /*010e*/ 	.byte	0x08
	.zero		1


	//   ....[4]....
        /*0110*/ 	.word	0x000003a0
        /*0114*/ 	.word	0x000000ff
        /*0118*/ 	.word	0x00022008
        /*011c*/ 	.short	0x0100
        /*011e*/ 	.byte	0x08
	.zero		1


	//   ....[5]....
        /*0120*/ 	.word	0x000003b0
        /*0124*/ 	.word	0x000000ff
        /*0128*/ 	.word	0x00022028
        /*012c*/ 	.short	0x0100
        /*012e*/ 	.byte	0x08
	.zero		1


	//   ....[6]....
        /*0130*/ 	.word	0x000003c0
        /*0134*/ 	.word	0x000000ff
        /*0138*/ 	.word	0x00022010
        /*013c*/ 	.short	0x0100
        /*013e*/ 	.byte	0x08
	.zero		1


	//   ....[7]....
        /*0140*/ 	.word	0x000003d0
        /*0144*/ 	.word	0x000000ff
        /*0148*/ 	.word	0x00022030
        /*014c*/ 	.short	0x0100
        /*014e*/ 	.byte	0x08
	.zero		1


	//   ....[8]....
        /*0150*/ 	.word	0x000003e0
        /*0154*/ 	.word	0x000000ff
        /*0158*/ 	.word	0x00022018
        /*015c*/ 	.short	0x0100
        /*015e*/ 	.byte	0x08
	.zero		1


	//   ....[9]....
        /*0160*/ 	.word	0x000003f0
        /*0164*/ 	.word	0x000000ff
        /*0168*/ 	.word	0x00022038
        /*016c*/ 	.short	0x0100
        /*016e*/ 	.byte	0x08
	.zero		1


	//   ....[10]....
        /*0170*/ 	.word	0x00000520
        /*0174*/ 	.word	0x000000ff
        /*0178*/ 	.word	0x00022050
        /*017c*/ 	.short	0x0100
        /*017e*/ 	.byte	0x08
	.zero		1


	//   ....[11]....
        /*0180*/ 	.word	0x00000530
        /*0184*/ 	.word	0x000000ff
        /*0188*/ 	.word	0x00022060
        /*018c*/ 	.short	0x0100
        /*018e*/ 	.byte	0x08
	.zero		1


	//   ....[12]....
        /*0190*/ 	.word	0x00000540
        /*0194*/ 	.word	0x000000ff
        /*0198*/ 	.word	0x00022058
        /*019c*/ 	.short	0x0100
        /*019e*/ 	.byte	0x08
	.zero		1


	//   ....[13]....
        /*01a0*/ 	.word	0x00000550
        /*01a4*/ 	.word	0x000000ff
        /*01a8*/ 	.word	0x00022068
        /*01ac*/ 	.short	0x0100
        /*01ae*/ 	.byte	0x08
	.zero		1


	//   ....[14]....
        /*01b0*/ 	.word	0x00000680
        /*01b4*/ 	.word	0x00000003
        /*01b8*/ 	.word	0x00022048
        /*01bc*/ 	.short	0x010a
        /*01be*/ 	.byte	0x3f
	.zero		1


	//   ....[15]....
        /*01c0*/ 	.word	0x00000940
        /*01c4*/ 	.word	0x00000003
        /*01c8*/ 	.word	0x00022020
        /*01cc*/ 	.short	0x010a
        /*01ce*/ 	.byte	0x3f
	.zero		1


	//   ....[16]....
        /*01d0*/ 	.word	0x00000af0
        /*01d4*/ 	.word	0x00000000
        /*01d8*/ 	.word	0x00022020
        /*01dc*/ 	.short	0x010a
        /*01de*/ 	.byte	0x3f
	.zero		1


	//   ....[17]....
        /*01e0*/ 	.word	0x00000d10
        /*01e4*/ 	.word	0x00000002
        /*01e8*/ 	.word	0x00022020
        /*01ec*/ 	.short	0x010a
        /*01ee*/ 	.byte	0x3f
	.zero		1


	//   ....[18]....
        /*01f0*/ 	.word	0x00000f20
        /*01f4*/ 	.word	0x00000003
        /*01f8*/ 	.word	0x00022020
        /*01fc*/ 	.short	0x010a
        /*01fe*/ 	.byte	0x3f
	.zero		1


	//   ....[19]....
        /*0200*/ 	.word	0x00001150
        /*0204*/ 	.word	0x00000002
        /*0208*/ 	.word	0x00022040
        /*020c*/ 	.short	0x010a
        /*020e*/ 	.byte	0x3f
	.zero		1


	//   ....[20]....
        /*0210*/ 	.word	0x00001170
        /*0214*/ 	.word	0x00000002
        /*0218*/ 	.word	0x00022000
        /*021c*/ 	.short	0x010a
        /*021e*/ 	.byte	0x3f
	.zero		1


	//   ....[21]....
        /*0220*/ 	.word	0x00001710
        /*0224*/ 	.word	0x00000002
        /*0228*/ 	.word	0x00022008
        /*022c*/ 	.short	0x010a
        /*022e*/ 	.byte	0x3f
	.zero		1


	//   ....[22]....
        /*0230*/ 	.word	0x00005e50
        /*0234*/ 	.word	0x0000000b
        /*0238*/ 	.word	0x00000000
        /*023c*/ 	.short	0x0101
        /*023e*/ 	.byte	0x3f
	.zero		1


	//   ....[23]....
        /*0240*/ 	.word	0x00005f10
        /*0244*/ 	.word	0x00000003
        /*0248*/ 	.word	0x00022000
        /*024c*/ 	.short	0x010a
        /*024e*/ 	.byte	0x3f
	.zero		1


	//   ....[24]....
        /*0250*/ 	.word	0x00006190
        /*0254*/ 	.word	0x00000000
        /*0258*/ 	.word	0x00022020
        /*025c*/ 	.short	0x010a
        /*025e*/ 	.byte	0x3f
	.zero		1


	//   ....[25]....
        /*0260*/ 	.word	0x00006c10
        /*0264*/ 	.word	0x000000b8
        /*0268*/ 	.word	0x00000000
        /*026c*/ 	.short	0x0101
        /*026e*/ 	.byte	0x3f
	.zero		1


	//   ....[26]....
        /*0270*/ 	.word	0x00006cf0
        /*0274*/ 	.word	0x000000be
        /*0278*/ 	.word	0x00022000
        /*027c*/ 	.short	0x010a
        /*027e*/ 	.byte	0x3f
	.zero		1


	//   ....[27]....
        /*0280*/ 	.word	0x0000ab40
        /*0284*/ 	.word	0x0000000a
        /*0288*/ 	.word	0x00000000
        /*028c*/ 	.short	0x0101
        /*028e*/ 	.byte	0x3f
	.zero		1


	//   ....[28]....
        /*0290*/ 	.word	0x0000abc0
        /*0294*/ 	.word	0x00000004
        /*0298*/ 	.word	0x00022020
        /*029c*/ 	.short	0x010a
        /*029e*/ 	.byte	0x3f
	.zero		1


	//   ....[29]....
        /*02a0*/ 	.word	0x0000c180
        /*02a4*/ 	.word	0x00000003
        /*02a8*/ 	.word	0x00022048
        /*02ac*/ 	.short	0x010a
        /*02ae*/ 	.byte	0x3f
	.zero		1


	//   ....[30]....
        /*02b0*/ 	.word	0x0000c1d0
        /*02b4*/ 	.word	0x00000003
        /*02b8*/ 	.word	0x00022020
        /*02bc*/ 	.short	0x010a
        /*02be*/ 	.byte	0x3f
	.zero		1


	//   ....[31]....
        /*02c0*/ 	.word	0x0000c220
        /*02c4*/ 	.word	0x00000000
        /*02c8*/ 	.word	0x00022020
        /*02cc*/ 	.short	0x010a
        /*02ce*/ 	.byte	0x3f
	.zero		1


	//   ....[32]....
        /*02d0*/ 	.word	0x0000c270
        /*02d4*/ 	.word	0x00000002
        /*02d8*/ 	.word	0x00022020
        /*02dc*/ 	.short	0x010a
        /*02de*/ 	.byte	0x3f
	.zero		1


	//   ....[33]....
        /*02e0*/ 	.word	0x0000c2c0
        /*02e4*/ 	.word	0x00000003
        /*02e8*/ 	.word	0x00022020
        /*02ec*/ 	.short	0x010a
        /*02ee*/ 	.byte	0x3f
	.zero		1


	//   ....[34]....
        /*02f0*/ 	.word	0x0000c310
        /*02f4*/ 	.word	0x00000002
        /*02f8*/ 	.word	0x00022040
        /*02fc*/ 	.short	0x010a
        /*02fe*/ 	.byte	0x3f
	.zero		1


	//   ....[35]....
        /*0300*/ 	.word	0x0000c360
        /*0304*/ 	.word	0x00000002
        /*0308*/ 	.word	0x00022000
        /*030c*/ 	.short	0x010a
        /*030e*/ 	.byte	0x3f
	.zero		1


	//   ....[36]....
        /*0310*/ 	.word	0x0000c3b0
        /*0314*/ 	.word	0x00000002
        /*0318*/ 	.word	0x00022008
        /*031c*/ 	.short	0x010a
        /*031e*/ 	.byte	0x3f
	.zero		1


	//   ....[37]....
        /*0320*/ 	.word	0x0000c400
        /*0324*/ 	.word	0x00000003
        /*0328*/ 	.word	0x00022000
        /*032c*/ 	.short	0x010a
        /*032e*/ 	.byte	0x3f
	.zero		1


	//   ....[38]....
        /*0330*/ 	.word	0x0000c450
        /*0334*/ 	.word	0x00000000
        /*0338*/ 	.word	0x00022020
        /*033c*/ 	.short	0x010a
        /*033e*/ 	.byte	0x3f
	.zero		1


	//   ....[39]....
        /*0340*/ 	.word	0x0000c4a0
        /*0344*/ 	.word	0x000000be
        /*0348*/ 	.word	0x00022000
        /*034c*/ 	.short	0x010a
        /*034e*/ 	.byte	0x3f
	.zero		1


	//   ....[40]....
        /*0350*/ 	.word	0x0000c4f0
        /*0354*/ 	.word	0x00000004
        /*0358*/ 	.word	0x00022020
        /*035c*/ 	.short	0x010a
        /*035e*/ 	.byte	0x3f
	.zero		1


	//----- nvinfo : EIATTR_NUM_MBARRIERS
	.align		4
.L_35:
        /*0360*/ 	.byte	0x03, 0x38
        /*0362*/ 	.short	0x000e


	//----- nvinfo : EIATTR_EXIT_INSTR_OFFSETS
	.align		4
        /*0364*/ 	.byte	0x04, 0x1c
        /*0366*/ 	.short	(.L_37 - .L_36)


	//   ....[0]....
.L_36:
        /*0368*/ 	.word	0x0000c170


	//----- nvinfo : EIATTR_MAX_THREADS
	.align		4
.L_37:
        /*036c*/ 	.byte	0x04, 0x05
        /*036e*/ 	.short	(.L_39 - .L_38)
.L_38:
        /*0370*/ 	.word	0x00000080
        /*0374*/ 	.word	0x00000001
        /*0378*/ 	.word	0x00000001


	//----- nvinfo : EIATTR_CRS_STACK_SIZE
	.align		4
.L_39:
        /*037c*/ 	.byte	0x04, 0x1e
        /*037e*/ 	.short	(.L_41 - .L_40)
.L_40:
        /*0380*/ 	.word	0x00000000


	//----- nvinfo : EIATTR_CBANK_PARAM_SIZE
	.align		4
.L_41:
        /*0384*/ 	.byte	0x03, 0x19
        /*0386*/ 	.short	0x0870


	//----- nvinfo : EIATTR_PARAM_CBANK
	.align		4
        /*0388*/ 	.byte	0x04, 0x0a
        /*038a*/ 	.short	(.L_43 - .L_42)
	.align		4
.L_42:
        /*038c*/ 	.word	index@(.nv.constant0._ZN7cutlass13device_kernelINS_4fmha6kernel13FmhaKernelTmaINS1_10collective15FmhaMainloopTmaINS_6half_tEfN4cute5tupleIJNS7_1CILi64EEENS9_ILi256EEESA_EEENS4_13DefaultFusionEJEEENS4_15FmhaFwdEpilogueIS6_fNS8_IJSA_SA_SB_EEEEEJEEEEEvNT_6ParamsE)
        /*0390*/ 	.short	0x0210
        /*0392*/ 	.short	0x0870


	//----- nvinfo : EIATTR_SW_WAR
	.align		4
.L_43:
        /*0394*/ 	.byte	0x04, 0x36
        /*0396*/ 	.short	(.L_45 - .L_44)
.L_44:
        /*0398*/ 	.word	0x00000008
.L_45:


//--------------------- .nv.callgraph             --------------------------
	.section	.nv.callgraph,"",@"SHT_CUDA_CALLGRAPH"
	.align	4
	.sectionentsize	8
	.align		4
        /*0000*/ 	.word	0x00000000
	.align		4
        /*0004*/ 	.word	0xffffffff
	.align		4
        /*0008*/ 	.word	index@(_ZN7cutlass13device_kernelINS_4fmha6kernel13FmhaKernelTmaINS1_10collective15FmhaMainloopTmaINS_6half_tEfN4cute5tupleIJNS7_1CILi64EEENS9_ILi256EEESA_EEENS4_13DefaultFusionEJEEENS4_15FmhaFwdEpilogueIS6_fNS8_IJSA_SA_SB_EEEEEJEEEEEvNT_6ParamsE)
	.align		4
        /*000c*/ 	.word	index@(__assertfail)
	.align		4
        /*0010*/ 	.word	0x00000000
	.align		4
        /*0014*/ 	.word	0xfffffffe
	.align		4
        /*0018*/ 	.word	0x00000000
	.align		4
        /*001c*/ 	.word	0xfffffffd
	.align		4
        /*0020*/ 	.word	0x00000000
	.align		4
        /*0024*/ 	.word	0xfffffffc


//--------------------- .nv.constant4             --------------------------
	.section	.nv.constant4,"a",@progbits
	.align	8
	.align		8
.nv.constant4:
        /*0000*/ 	.dword	__assertfail
	.align		8
        /*0008*/ 	.dword	__unnamed_1
	.align		8
        /*0010*/ 	.dword	_ZN39_INTERNAL_ad68188c_4_k_cu_d9447e22_27804cuda3std3__45__cpo5beginE
	.align		8
        /*0018*/ 	.dword	_ZN39_INTERNAL_ad68188c_4_k_cu_d9447e22_27804cuda3std3__45__cpo3endE
	.align		8
        /*0020*/ 	.dword	_ZN39_INTERNAL_ad68188c_4_k_cu_d9447e22_27804cuda3std3__45__cpo6cbeginE
	.align		8
        /*0028*/ 	.dword	_ZN39_INTERNAL_ad68188c_4_k_cu_d9447e22_27804cuda3std3__45__cpo4cendE
	.align		8
        /*0030*/ 	.dword	_ZN39_INTERNAL_ad68188c_4_k_cu_d9447e22_27804cuda3std3__441_GLOBAL__N__ad68188c_4_k_cu_d9447e22_27806ignoreE
	.align		8
        /*0038*/ 	.dword	_ZN39_INTERNAL_ad68188c_4_k_cu_d9447e22_27804cuda3std3__419piecewise_constructE
	.align		8
        /*0040*/ 	.dword	_ZN39_INTERNAL_ad68188c_4_k_cu_d9447e22_27804cuda3std3__48in_placeE
	.align		8
        /*0048*/ 	.dword	_ZN39_INTERNAL_ad68188c_4_k_cu_d9447e22_27804cuda3std6ranges3__45__cpo4swapE
	.align		8
        /*0050*/ 	.dword	_ZN39_INTERNAL_ad68188c_4_k_cu_d9447e22_27804cuda3std6ranges3__45__cpo9iter_moveE
	.align		8
        /*0058*/ 	.dword	_ZN39_INTERNAL_ad68188c_4_k_cu_d9447e22_27804cute7productE
	.align		8
        /*0060*/ 	.dword	_ZN39_INTERNAL_ad68188c_4_k_cu_d9447e22_27804cute1_E
	.align		8
        /*0068*/ 	.dword	$str$23
	.align		8
        /*0070*/ 	.dword	$str$24


//--------------------- .text._ZN7cutlass13device_kernelINS_4fmha6kernel13FmhaKernelTmaINS1_10collective15FmhaMainloopTmaINS_6half_tEfN4cute5tupleIJNS7_1CILi64EEENS9_ILi256EEESA_EEENS4_13DefaultFusionEJEEENS4_15FmhaFwdEpilogueIS6_fNS8_IJSA_SA_SB_EEEEEJEEEEEvNT_6ParamsE --------------------------
	.section	.text._ZN7cutlass13device_kernelINS_4fmha6kernel13FmhaKernelTmaINS1_10collective15FmhaMainloopTmaINS_6half_tEfN4cute5tupleIJNS7_1CILi64EEENS9_ILi256EEESA_EEENS4_13DefaultFusionEJEEENS4_15FmhaFwdEpilogueIS6_fNS8_IJSA_SA_SB_EEEEEJEEEEEvNT_6ParamsE,"ax",@progbits
	.align	128
.text._ZN7cutlass13device_kernelINS_4fmha6kernel13FmhaKernelTmaINS1_10collective15FmhaMainloopTmaINS_6half_tEfN4cute5tupleIJNS7_1CILi64EEENS9_ILi256EEESA_EEENS4_13DefaultFusionEJEEENS4_15FmhaFwdEpilogueIS6_fNS8_IJSA_SA_SB_EEEEEJEEEEEvNT_6ParamsE:
        .type           _ZN7cutlass13device_kernelINS_4fmha6kernel13FmhaKernelTmaINS1_10collective15FmhaMainloopTmaINS_6half_tEfN4cute5tupleIJNS7_1CILi64EEENS9_ILi256EEESA_EEENS4_13DefaultFusionEJEEENS4_15FmhaFwdEpilogueIS6_fNS8_IJSA_SA_SB_EEEEEJEEEEEvNT_6ParamsE,@function
        .size           _ZN7cutlass13device_kernelINS_4fmha6kernel13FmhaKernelTmaINS1_10collective15FmhaMainloopTmaINS_6half_tEfN4cute5tupleIJNS7_1CILi64EEENS9_ILi256EEESA_EEENS4_13DefaultFusionEJEEENS4_15FmhaFwdEpilogueIS6_fNS8_IJSA_SA_SB_EEEEEJEEEEEvNT_6ParamsE,(.L_x_76 - _ZN7cutlass13device_kernelINS_4fmha6kernel13FmhaKernelTmaINS1_10collective15FmhaMainloopTmaINS_6half_tEfN4cute5tupleIJNS7_1CILi64EEENS9_ILi256EEESA_EEENS4_13DefaultFusionEJEEENS4_15FmhaFwdEpilogueIS6_fNS8_IJSA_SA_SB_EEEEEJEEEEEvNT_6ParamsE)
        .other          _ZN7cutlass13device_kernelINS_4fmha6kernel13FmhaKernelTmaINS1_10collective15FmhaMainloopTmaINS_6half_tEfN4cute5tupleIJNS7_1CILi64EEENS9_ILi256EEESA_EEENS4_13DefaultFusionEJEEENS4_15FmhaFwdEpilogueIS6_fNS8_IJSA_SA_SB_EEEEEJEEEEEvNT_6ParamsE,@"STO_CUDA_ENTRY STV_DEFAULT"
_ZN7cutlass13device_kernelINS_4fmha6kernel13FmhaKernelTmaINS1_10collective15FmhaMainloopTmaINS_6half_tEfN4cute5tupleIJNS7_1CILi64EEENS9_ILi256EEESA_EEENS4_13DefaultFusionEJEEENS4_15FmhaFwdEpilogueIS6_fNS8_IJSA_SA_SB_EEEEEJEEEEEvNT_6ParamsE:
[----:B------:R-:W1:Y:S01]  /*0000*/  LDC R1, c[0x0][0x28] ;  /* 0x00000a00ff017b82 */ /* 0x000e620000000800 */
[----:B------:R-:W2:Y:S01]  /*0010*/  S2R R16, SR_TID.X ;  /* 0x0000000000107919 */ /* 0x000ea20000002100 */
[----:B------:R-:W-:Y:S01]  /*0020*/  ELECT P0, URZ, PT ;  /* 0x00000000003f782f */ /* 0x000fe20003800000 */
[----:B------:R-:W-:Y:S01]  /*0030*/  BSSY B0, `(.L_x_0) ;  /* 0x0000010000007945 */ /* 0x000fe20003800000 */
[----:B--2---:R-:W-:-:S05]  /*0040*/  SHF.R.U32.HI R9, RZ, 0x5, R16 ;  /* 0x00000005ff097819 */ /* 0x004fca0000011610 */
[----:B------:R-:W2:Y:S02]  /*0050*/  SHFL.IDX PT, R0, R9, RZ, 0x1f ;  /* 0x00001fff09007589 */ /* 0x000ea400000e0000 */
[----:B--2---:R-:W-:-:S13]  /*0060*/  ISETP.NE.OR P0, PT, R0, RZ, !P0 ;  /* 0x000000ff0000720c */ /* 0x004fda0004705670 */
[----:B-1----:R-:W-:Y:S05]  /*0070*/  @P0 BRA `(.L_x_1) ;  /* 0x00000000002c0947 */ /* 0x002fea0003800000 */
[----:B------:R-:W-:Y:S02]  /*0080*/  ULDC.64 UR4, c[0x0][0x198] ;  /* 0x0000660000047ab9 */ /* 0x000fe40000000a00 */
[----:B------:R-:W-:Y:S02]  /*0090*/  UIADD3 UR6, UP0, UR4, 0xf0, URZ ;  /* 0x000000f004067890 */ /* 0x000fe4000ff1e03f */
[----:B------:R-:W-:Y:S02]  /*00a0*/  UIADD3 UR8, UP1, UR4, 0x1f0, URZ ;  /* 0x000001f004087890 */ /* 0x000fe4000ff3e03f */
[----:B------:R-:W-:Y:S02]  /*00b0*/  UIADD3 UR4, UP2, UR4, 0x2f0, URZ ;  /* 0x000002f004047890 */ /* 0x000fe4000ff5e03f */
[----:B------:R-:W-:Y:S02]  /*00c0*/  UIADD3.X UR7, URZ, UR5, URZ, UP0, !UPT ;  /* 0x000000053f077290 */ /* 0x000fe400087fe43f */
[----:B------:R-:W-:-:S02]  /*00d0*/  UIADD3.X UR9, URZ, UR5, URZ, UP1, !UPT ;  /* 0x000000053f097290 */ /* 0x000fc40008ffe43f */
[----:B------:R-:W-:-:S05]  /*00e0*/  UIADD3.X UR5, URZ, UR5, URZ, UP2, !UPT ;  /* 0x000000053f057290 */ /* 0x000fca00097fe43f */
[----:B------:R1:W-:Y:S02]  /*00f0*/  UTMACCTL.PF [UR6] ;  /* 0x00000000060079b9 */ /* 0x0003e40008040000 */
[----:B------:R1:W-:Y:S02]  /*0100*/  UTMACCTL.PF [UR8] ;  /* 0x00000000080079b9 */ /* 0x0003e40008040000 */
[----:B------:R1:W-:Y:S02]  /*0110*/  UTMACCTL.PF [UR4] ;  /* 0x00000000040079b9 */ /* 0x0003e40008040000 */
[----:B-1----:R-:W-:Y:S01]  /*0120*/  NOP ;  /* 0x0000000000007918 */ /* 0x002fe20000000000 */
.L_x_1:
[----:B------:R-:W-:Y:S05]  /*0130*/  BSYNC B0 ;  /* 0x0000000000007941 */ /* 0x000fea0003800000 */
.L_x_0:
[----:B------:R-:W1:Y:S02]  /*0140*/  SHFL.IDX PT, R0, R9, RZ, 0x1f ;  /* 0x00001fff09007589 */ /* 0x000e6400000e0000 */
[----:B-1----:R-:W-:-:S13]  /*0150*/  ISETP.NE.AND P0, PT, R0, RZ, PT ;  /* 0x000000ff0000720c */ /* 0x002fda0003f05270 */
[----:B------:R-:W-:Y:S05]  /*0160*/  @P0 BRA `(.L_x_2) ;  /* 0x0000000000400947 */ /* 0x000fea0003800000 */
[----:B------:R-:W1:Y:S01]  /*0170*/  S2UR UR8, SR_CgaCtaId ;  /* 0x00000000000879c3 */ /* 0x000e620000008800 */
[----:B------:R-:W-:Y:S01]  /*0180*/  UMOV UR4, 0x400 ;  /* 0x0000040000047882 */ /* 0x000fe20000000000 */
[----:B------:R-:W-:Y:S01]  /*0190*/  UMOV UR5, 0x1 ;  /* 0x0000000100057882 */ /* 0x000fe20000000000 */
[----:B------:R-:W-:Y:S01]  /*01a0*/  UMOV UR6, 0x80 ;  /* 0x0000008000067882 */ /* 0x000fe20000000000 */
[----:B------:R-:W-:Y:S01]  /*01b0*/  ELECT P0, URZ, PT ;  /* 0x00000000003f782f */ /* 0x000fe20003800000 */
[----:B------:R-:W-:-:S04]  /*01c0*/  UIADD3 UR6, -UR6, 0x100000, URZ ;  /* 0x0010000006067890 */ /* 0x000fc8000fffe13f */
[----:B------:R-:W-:Y:S02]  /*01d0*/  USHF.L.U32 UR7, UR6, 0xb, URZ ;  /* 0x0000000b06077899 */ /* 0x000fe4000800063f */
[----:B------:R-:W-:Y:S02]  /*01e0*/  USHF.L.U32 UR6, UR6, 0x1, URZ ;  /* 0x0000000106067899 */ /* 0x000fe4000800063f */
[----:B-1----:R-:W-:Y:S02]  /*01f0*/  ULEA UR8, UR8, UR4, 0x18 ;  /* 0x0000000408087291 */ /* 0x002fe4000f8ec03f */
[----:B------:R-:W-:-:S04]  /*0200*/  UIADD3 UR4, -UR5, 0x100000, URZ ;  /* 0x0010000005047890 */ /* 0x000fc8000fffe13f */
[----:B------:R-:W-:Y:S02]  /*0210*/  USHF.L.U32 UR5, UR4, 0xb, URZ ;  /* 0x0000000b04057899 */ /* 0x000fe4000800063f */
[----:B------:R-:W-:Y:S01]  /*0220*/  USHF.L.U32 UR4, UR4, 0x1, URZ ;  /* 0x0000000104047899 */ /* 0x000fe2000800063f */
[----:B------:R-:W1:Y:S11]  /*0230*/  FENCE.VIEW.ASYNC.S ;  /* 0x00000000000073c6 */ /* 0x000e760000000000 */
[----:B-1----:R1:W2:Y:S01]  /*0240*/  SYNCS.EXCH.64 URZ, [UR8+0x22040], UR4 ;  /* 0x02204004083f75b2 */ /* 0x0022a20008000100 */
[----:B------:R1:W3:Y:S01]  /*0250*/  SYNCS.EXCH.64 URZ, [UR8+0x22048], UR6 ;  /* 0x02204806083f75b2 */ /* 0x0002e20008000100 */
[----:B------:R-:W-:Y:S01]  /*0260*/  NOP ;  /* 0x0000000000007918 */ /* 0x000fe20000000000 */
.L_x_2:
[----:B------:R-:W4:Y:S01]  /*0270*/  SHFL.IDX PT, R0, R9, RZ, 0x1f ;  /* 0x00001fff09007589 */ /* 0x000f2200000e0000 */
[----:B------:R-:W-:Y:S01]  /*0280*/  NOP ;  /* 0x0000000000007918 */ /* 0x000fe20000000000 */
[----:B----4-:R-:W-:-:S13]  /*0290*/  ISETP.NE.AND P0, PT, R0, RZ, PT ;  /* 0x000000ff0000720c */ /* 0x010fda0003f05270 */
[----:B------:R-:W-:Y:S05]  /*02a0*/  @P0 BRA `(.L_x_3) ;  /* 0x0000000000580947 */ /* 0x000fea0003800000 */
[----:B-1----:R-:W1:Y:S01]  /*02b0*/  S2UR UR5, SR_CgaCtaId ;  /* 0x00000000000579c3 */ /* 0x002e620000008800 */
[----:B------:R-:W-:Y:S01]  /*02c0*/  UMOV UR4, 0x400 ;  /* 0x0000040000047882 */ /* 0x000fe20000000000 */
[----:B------:R-:W-:Y:S01]  /*02d0*/  UMOV UR6, 0x1 ;  /* 0x0000000100067882 */ /* 0x000fe20000000000 */
[----:B------:R-:W-:Y:S01]  /*02e0*/  UMOV UR7, 0x80 ;  /* 0x0000008000077882 */ /* 0x000fe20000000000 */
[----:B------:R-:W-:Y:S01]  /*02f0*/  ELECT P0, URZ, PT ;  /* 0x00000000003f782f */ /* 0x000fe20003800000 */
[----:B-1----:R-:W-:Y:S02]  /*0300*/  ULEA UR8, UR5, UR4, 0x18 ;  /* 0x0000000405087291 */ /* 0x002fe4000f8ec03f */
[----:B------:R-:W-:-:S04]  /*0310*/  UIADD3 UR4, -UR6, 0x100000, URZ ;  /* 0x0010000006047890 */ /* 0x000fc8000fffe13f */
[----:B------:R-:W-:Y:S02]  /*0320*/  USHF.L.U32 UR5, UR4, 0xb, URZ ;  /* 0x0000000b04057899 */ /* 0x000fe4000800063f */
[----:B------:R-:W-:Y:S02]  /*0330*/  USHF.L.U32 UR4, UR4, 0x1, URZ ;  /* 0x0000000104047899 */ /* 0x000fe4000800063f */
[----:B------:R-:W-:-:S04]  /*0340*/  UIADD3 UR6, -UR7, 0x100000, URZ ;  /* 0x0010000007067890 */ /* 0x000fc8000fffe13f */
[----:B------:R-:W-:Y:S02]  /*0350*/  USHF.L.U32 UR7, UR6, 0xb, URZ ;  /* 0x0000000b06077899 */ /* 0x000fe4000800063f */
[----:B------:R-:W-:Y:S01]  /*0360*/  USHF.L.U32 UR6, UR6, 0x1, URZ ;  /* 0x0000000106067899 */ /* 0x000fe2000800063f */
[----:B------:R-:W1:Y:S03]  /*0370*/  FENCE.VIEW.ASYNC.S ;  /* 0x00000000000073c6 */ /* 0x000e660000000000 */
[----:B-1----:R4:W1:Y:S08]  /*0380*/  SYNCS.EXCH.64 URZ, [UR8+0x22000], UR4 ;  /* 0x02200004083f75b2 */ /* 0x0028700008000100 */
[----:B------:R4:W1:Y:S01]  /*0390*/  SYNCS.EXCH.64 URZ, [UR8+0x22020], UR6 ;  /* 0x02202006083f75b2 */ /* 0x0008620008000100 */
[----:B------:R4:W1:Y:S01]  /*03a0*/  SYNCS.EXCH.64 URZ, [UR8+0x22008], UR4 ;  /* 0x02200804083f75b2 */ /* 0x0008620008000100 */
[----:B------:R4:W1:Y:S01]  /*03b0*/  SYNCS.EXCH.64 URZ, [UR8+0x22028], UR6 ;  /* 0x02202806083f75b2 */ /* 0x0008620008000100 */
[----:B------:R4:W1:Y:S01]  /*03c0*/  SYNCS.EXCH.64 URZ, [UR8+0x22010], UR4 ;  /* 0x02201004083f75b2 */ /* 0x0008620008000100 */
[----:B------:R4:W1:Y:S01]  /*03d0*/  SYNCS.EXCH.64 URZ, [UR8+0x22030], UR6 ;  /* 0x02203006083f75b2 */ /* 0x0008620008000100 */
[----:B------:R4:W1:Y:S01]  /*03e0*/  SYNCS.EXCH.64 URZ, [UR8+0x22018], UR4 ;  /* 0x02201804083f75b2 */ /* 0x0008620008000100 */
[----:B------:R4:W1:Y:S02]  /*03f0*/  SYNCS.EXCH.64 URZ, [UR8+0x22038], UR6 ;  /* 0x02203806083f75b2 */ /* 0x0008640008000100 */
[----:B----4-:R-:W-:Y:S01]  /*0400*/  NOP ;  /* 0x0000000000007918 */ /* 0x010fe20000000000 */
.L_x_3:
        /* <DEDUP_REMOVED lines=20> */
[----:B------:R4:W1:Y:S02]  /*0550*/  SYNCS.EXCH.64 URZ, [UR8+0x22068], UR6 ;  /* 0x02206806083f75b2 */ /* 0x0008640008000100 */
[----:B----4-:R-:W-:Y:S01]  /*0560*/  NOP ;  /* 0x0000000000007918 */ /* 0x010fe20000000000 */
.L_x_4:
[----:B------:R-:W4:Y:S01]  /*0570*/  SHFL.IDX PT, R9, R9, RZ, 0x1f ;  /* 0x00001fff09097589 */ /* 0x000f2200000e0000 */
[----:B------:R-:W-:Y:S01]  /*0580*/  ELECT P0, URZ, PT ;  /* 0x00000000003f782f */ /* 0x000fe20003800000 */
[----:B------:R-:W-:Y:S01]  /*0590*/  NOP ;  /* 0x0000000000007918 */ /* 0x000fe20000000000 */
[----:B------:R-:W4:Y:S01]  /*05a0*/  S2UR UR36, SR_CTAID.Y ;  /* 0x00000000002479c3 */ /* 0x000f220000002600 */
[----:B------:R-:W-:Y:S01]  /*05b0*/  BSSY B0, `(.L_x_5) ;  /* 0x0000023000007945 */ /* 0x000fe20003800000 */
[----:B------:R-:W-:Y:S02]  /*05c0*/  MOV R8, RZ ;  /* 0x000000ff00087202 */ /* 0x000fe40000000f00 */
[----:B------:R-:W-:-:S04]  /*05d0*/  LOP3.LUT R17, R16, 0x7f, RZ, 0xc0, !PT ;  /* 0x0000007f10117812 */ /* 0x000fc800078ec0ff */
[----:B------:R-:W4:Y:S08]  /*05e0*/  S2UR UR37, SR_CTAID.Z ;  /* 0x00000000002579c3 */ /* 0x000f300000002700 */
[----:B-123--:R-:W-:Y:S01]  /*05f0*/  BAR.SYNC.DEFER_BLOCKING 0x0 ;  /* 0x0000000000007b1d */ /* 0x00efe20000010000 */
[----:B----4-:R-:W-:-:S13]  /*0600*/  ISETP.EQ.AND P1, PT, R9, RZ, P0 ;  /* 0x000000ff0900720c */ /* 0x010fda0000722270 */
[----:B------:R-:W-:Y:S05]  /*0610*/  @!P1 BRA `(.L_x_6) ;  /* 0x0000000000709947 */ /* 0x000fea0003800000 */
[----:B------:R-:W1:Y:S01]  /*0620*/  S2R R3, SR_CgaCtaId ;  /* 0x0000000000037919 */ /* 0x000e620000008800 */
[----:B------:R-:W-:Y:S02]  /*0630*/  MOV R0, 0x400 ;  /* 0x0000040000007802 */ /* 0x000fe40000000f00 */
[----:B------:R-:W-:Y:S02]  /*0640*/  MOV R2, 0x1 ;  /* 0x0000000100027802 */ /* 0x000fe40000000f00 */
[----:B------:R-:W-:Y:S02]  /*0650*/  ISETP.NE.AND P3, PT, R17, RZ, PT ;  /* 0x000000ff1100720c */ /* 0x000fe40003f65270 */
[----:B-1----:R-:W-:Y:S02]  /*0660*/  LEA R3, R3, R0, 0x18 ;  /* 0x0000000003037211 */ /* 0x002fe400078ec0ff */
[----:B------:R-:W-:-:S04]  /*0670*/  SHF.L.U32 R0, R2, 0x1f, RZ ;  /* 0x0000001f02007819 */ /* 0x000fc800000006ff */
[----:B------:R-:W1:Y:S02]  /*0680*/  SYNCS.PHASECHK.TRANS64.TRYWAIT P2, [R3+URZ+0x22048], R0 ;  /* 0x02204800030075a7 */ /* 0x000e64000804017f */
[----:B-1----:R-:W-:Y:S05]  /*0690*/  @!P2 BRA `(.L_x_7) ;  /* 0x000000b800b8a947 */ /* 0x002fea0003800000 */
.L_x_59:
[----:B------:R-:W-:Y:S05]  /*06a0*/  @P3 BRA `(.L_x_8) ;  /* 0x0000000000143947 */ /* 0x000fea0003800000 */
[----:B------:R-:W-:Y:S02]  /*06b0*/  LOP3.LUT P2, RZ, R16, 0x1f, RZ, 0xc0, !PT ;  /* 0x0000001f10ff7812 */ /* 0x000fe4000784c0ff */
[----:B-1----:R-:W-:-:S04]  /*06c0*/  MOV R0, 0x2000 ;  /* 0x0000200000007802 */ /* 0x002fc80000000f00 */
[----:B------:R2:W-:Y:S07]  /*06d0*/  SYNCS.ARRIVE.TRANS64 RZ, [R3+URZ+0x22040], R0 ;  /* 0x0220400003ff79a7 */ /* 0x0005ee000800003f */
[----:B------:R-:W-:Y:S05]  /*06e0*/  @!P2 BRA `(.L_x_8) ;  /* 0x000000000004a947 */ /* 0x000fea0003800000 */
[----:B------:R-:W-:Y:S01]  /*06f0*/  BPT.TRAP 0x1 ;  /* 0x000000040000795c */ /* 0x000fe20000300000 */
.L_x_8:
[----:B------:R-:W3:Y:S01]  /*0700*/  S2UR UR11, SR_CTAID.X ;  /* 0x00000000000b79c3 */ /* 0x000ee20000002500 */
[----:B------:R-:W-:Y:S01]  /*0710*/  R2UR UR8, R3 ;  /* 0x00000000030872ca */ /* 0x000fe200000e0000 */
[----:B------:R-:W-:Y:S01]  /*0720*/  ULDC.64 UR4, c[0x0][0x198] ;  /* 0x0000660000047ab9 */ /* 0x000fe20000000a00 */
[----:B------:R-:W-:Y:S01]  /*0730*/  UMOV UR6, 0x0 ;  /* 0x0000000000067882 */ /* 0x000fe20000000000 */
[----:B------:R-:W-:Y:S01]  /*0740*/  UIADD3 UR4, UP0, UR4, 0xf0, URZ ;  /* 0x000000f004047890 */ /* 0x000fe2000ff1e03f */
[----:B------:R-:W-:Y:S01]  /*0750*/  UMOV UR7, 0x10000000 ;  /* 0x1000000000077882 */ /* 0x000fe20000000000 */
[----:B------:R-:W-:Y:S02]  /*0760*/  UMOV UR10, URZ ;  /* 0x0000003f000a7c82 */ /* 0x000fe40008000000 */
[----:B------:R-:W-:Y:S01]  /*0770*/  UIADD3.X UR5, URZ, UR5, URZ, UP0, !UPT ;  /* 0x000000053f057290 */ /* 0x000fe200087fe43f */
[----:B------:R-:W-:Y:S01]  /*0780*/  UMOV UR12, UR36 ;  /* 0x00000024000c7c82 */ /* 0x000fe20008000000 */
[----:B------:R-:W-:-:S04]  /*0790*/  UMOV UR13, UR37 ;  /* 0x00000025000d7c82 */ /* 0x000fc80008000000 */
[----:B------:R-:W-:Y:S02]  /*07a0*/  UIADD3 UR9, UR8, 0x22040, URZ ;  /* 0x0002204008097890 */ /* 0x000fe4000fffe03f */
[----:B---3--:R-:W-:-:S09]  /*07b0*/  USHF.L.U32 UR11, UR11, 0x6, URZ ;  /* 0x000000060b0b7899 */ /* 0x008fd2000800063f */
[----:B------:R3:W-:Y:S02]  /*07c0*/  UTMALDG.4D [UR8], [UR4], desc[UR6] ;  /* 0x00000608040075b4 */ /* 0x0007e40008019000 */
[----:B---3--:R-:W-:Y:S01]  /*07d0*/  NOP ;  /* 0x0000000000007918 */ /* 0x008fe20000000000 */
.L_x_6:
[----:B------:R-:W-:Y:S05]  /*07e0*/  BSYNC B0 ;  /* 0x0000000000007941 */ /* 0x000fea0003800000 */
.L_x_5:
[----:B------:R-:W1:Y:S01]  /*07f0*/  LDC R11, c[0x0][0x28c] ;  /* 0x0000a300ff0b7b82 */ /* 0x000e620000000800 */
[----:B------:R-:W-:Y:S01]  /*0800*/  BSSY B0, `(.L_x_9) ;  /* 0x0000090000007945 */ /* 0x000fe20003800000 */
[----:B------:R-:W-:Y:S02]  /*0810*/  MOV R6, 0x1 ;  /* 0x0000000100067802 */ /* 0x000fe40000000f00 */
[----:B------:R-:W-:Y:S02]  /*0820*/  MOV R5, RZ ;  /* 0x000000ff00057202 */ /* 0x000fe40000000f00 */
[----:B-12---:R-:W-:-:S04]  /*0830*/  IADD3 R0, R11, 0xff, RZ ;  /* 0x000000ff0b007810 */ /* 0x006fc80007ffe0ff */
[----:B------:R-:W-:-:S04]  /*0840*/  SHF.R.S32.HI R3, RZ, 0x1f, R0 ;  /* 0x0000001fff037819 */ /* 0x000fc80000011400 */
[----:B------:R-:W-:-:S04]  /*0850*/  LEA.HI R3, R3, R0, RZ, 0x8 ;  /* 0x0000000003037211 */ /* 0x000fc800078f40ff */
[----:B------:R-:W-:-:S04]  /*0860*/  SHF.R.S32.HI R10, RZ, 0x8, R3 ;  /* 0x00000008ff0a7819 */ /* 0x000fc80000011403 */
[----:B------:R-:W-:Y:S01]  /*0870*/  SHF.L.U32 R7, R10, 0x1, RZ ;  /* 0x000000010a077819 */ /* 0x000fe200000006ff */
[----:B------:R-:W-:Y:S06]  /*0880*/  @!P1 BRA `(.L_x_10) ;  /* 0x00000008001c9947 */ /* 0x000fec0003800000 */
[----:B------:R-:W-:Y:S02]  /*0890*/  ISETP.GE.AND P1, PT, R11, 0x1, PT ;  /* 0x000000010b00780c */ /* 0x000fe40003f26270 */
[----:B------:R-:W-:Y:S02]  /*08a0*/  LOP3.LUT R4, R16, 0x1f, RZ, 0xc0, !PT ;  /* 0x0000001f10047812 */ /* 0x000fe400078ec0ff */
[----:B------:R-:W-:Y:S02]  /*08b0*/  MOV R8, RZ ;  /* 0x000000ff00087202 */ /* 0x000fe40000000f00 */
[----:B------:R-:W-:-:S07]  /*08c0*/  MOV R5, RZ ;  /* 0x000000ff00057202 */ /* 0x000fce0000000f00 */
        /* <DEDUP_REMOVED lines=9> */
.L_x_60:
[----:B------:R-:W-:Y:S01]  /*0960*/  MOV R5, 0x1 ;  /* 0x0000000100057802 */ /* 0x000fe20000000f00 */
[----:B------:R-:W-:Y:S06]  /*0970*/  @P2 BRA `(.L_x_13) ;  /* 0x0000000000142947 */ /* 0x000fec0003800000 */
[----:B------:R-:W-:Y:S02]  /*0980*/  ISETP.NE.AND P1, PT, R4, RZ, PT ;  /* 0x000000ff0400720c */ /* 0x000fe40003f25270 */
[----:B-1----:R-:W-:-:S04]  /*0990*/  MOV R0, 0x8000 ;  /* 0x0000800000007802 */ /* 0x002fc80000000f00 */
[----:B------:R2:W-:Y:S07]  /*09a0*/  SYNCS.ARRIVE.TRANS64 RZ, [R3+URZ+0x22000], R0 ;  /* 0x0220000003ff79a7 */ /* 0x0005ee000800003f */
[----:B------:R-:W-:Y:S05]  /*09b0*/  @!P1 BRA `(.L_x_13) ;  /* 0x0000000000049947 */ /* 0x000fea0003800000 */
[----:B------:R-:W-:Y:S01]  /*09c0*/  BPT.TRAP 0x1 ;  /* 0x000000040000795c */ /* 0x000fe20000300000 */
.L_x_13:
[----:B------:R-:W3:Y:S01]  /*09d0*/  S2R R13, SR_CgaCtaId ;  /* 0x00000000000d7919 */ /* 0x000ee20000008800 */
[----:B------:R-:W-:Y:S01]  /*09e0*/  R2UR UR33, R3 ;  /* 0x00000000032172ca */ /* 0x000fe200000e0000 */
[----:B------:R-:W-:Y:S01]  /*09f0*/  ULDC.64 UR4, c[0x0][0x198] ;  /* 0x0000660000047ab9 */ /* 0x000fe20000000a00 */
[----:B-12---:R-:W-:Y:S01]  /*0a00*/  MOV R0, 0x400 ;  /* 0x0000040000007802 */ /* 0x006fe20000000f00 */
[----:B------:R-:W-:Y:S01]  /*0a10*/  UIADD3 UR4, UP0, UR4, 0x1f0, URZ ;  /* 0x000001f004047890 */ /* 0x000fe2000ff1e03f */
[----:B------:R-:W-:Y:S01]  /*0a20*/  MOV R3, 0x1 ;  /* 0x0000000100037802 */ /* 0x000fe20000000f00 */
[----:B------:R-:W-:Y:S01]  /*0a30*/  UMOV UR6, 0x0 ;  /* 0x0000000000067882 */ /* 0x000fe20000000000 */
[----:B------:R-:W-:Y:S01]  /*0a40*/  UMOV UR7, 0x10000000 ;  /* 0x1000000000077882 */ /* 0x000fe20000000000 */
[----:B------:R-:W-:Y:S01]  /*0a50*/  UIADD3.X UR5, URZ, UR5, URZ, UP0, !UPT ;  /* 0x000000053f057290 */ /* 0x000fe200087fe43f */
[----:B------:R-:W-:Y:S01]  /*0a60*/  SHF.L.U32 R3, R3, 0x1f, RZ ;  /* 0x0000001f03037819 */ /* 0x000fe200000006ff */
[----:B------:R-:W-:Y:S01]  /*0a70*/  UMOV UR34, URZ ;  /* 0x0000003f00227c82 */ /* 0x000fe20008000000 */
[----:B------:R-:W-:Y:S01]  /*0a80*/  UMOV UR35, URZ ;  /* 0x0000003f00237c82 */ /* 0x000fe20008000000 */
[----:B------:R-:W-:-:S02]  /*0a90*/  ISETP.NE.AND P2, PT, R17, RZ, PT ;  /* 0x000000ff1100720c */ /* 0x000fc40003f45270 */
[----:B------:R-:W-:Y:S02]  /*0aa0*/  UIADD3 UR32, UR33, 0x2000, URZ ;  /* 0x0000200021207890 */ /* 0x000fe4000fffe03f */
[----:B------:R-:W-:-:S09]  /*0ab0*/  UIADD3 UR33, UR33, 0x22000, URZ ;  /* 0x0002200021217890 */ /* 0x000fd2000fffe03f */
[----:B------:R1:W-:Y:S01]  /*0ac0*/  UTMALDG.4D [UR32], [UR4], desc[UR6] ;  /* 0x00000620040075b4 */ /* 0x0003e20008019000 */
[----:B---3--:R-:W-:-:S04]  /*0ad0*/  LEA R2, R13, R0, 0x18 ;  /* 0x000000000d027211 */ /* 0x008fc800078ec0ff */
[----:B------:R-:W-:-:S04]  /*0ae0*/  LEA R0, R5, R2, 0x3 ;  /* 0x0000000205007211 */ /* 0x000fc800078e18ff */
[----:B------:R-:W2:Y:S02]  /*0af0*/  SYNCS.PHASECHK.TRANS64.TRYWAIT P1, [R0+URZ+0x22020], R3 ;  /* 0x02202003000075a7 */ /* 0x000ea4000802017f */
[----:B-12---:R-:W-:Y:S05]  /*0b00*/  @!P1 BRA `(.L_x_14) ;  /* 0x000000b400c49947 */ /* 0x006fea0003800000 */
.L_x_61:
[----:B------:R-:W-:Y:S01]  /*0b10*/  MOV R8, 0x1 ;  /* 0x0000000100087802 */ /* 0x000fe20000000f00 */
[----:B------:R-:W-:Y:S06]  /*0b20*/  @P2 BRA `(.L_x_15) ;  /* 0x0000000000142947 */ /* 0x000fec0003800000 */
[----:B------:R-:W-:Y:S02]  /*0b30*/  ISETP.NE.AND P1, PT, R4, RZ, PT ;  /* 0x000000ff0400720c */ /* 0x000fe40003f25270 */
[----:B-1----:R-:W-:-:S04]  /*0b40*/  MOV R3, 0x8000 ;  /* 0x0000800000037802 */ /* 0x002fc80000000f00 */
[----:B------:R2:W-:Y:S07]  /*0b50*/  SYNCS.ARRIVE.TRANS64 RZ, [R0+URZ+0x22000], R3 ;  /* 0x0220000300ff79a7 */ /* 0x0005ee000800003f */
[----:B------:R-:W-:Y:S05]  /*0b60*/  @!P1 BRA `(.L_x_15) ;  /* 0x0000000000049947 */ /* 0x000fea0003800000 */
[----:B------:R-:W-:Y:S01]  /*0b70*/  BPT.TRAP 0x1 ;  /* 0x000000040000795c */ /* 0x000fe20000300000 */
.L_x_15:
[C---:B------:R-:W-:Y:S01]  /*0b80*/  LEA R2, R5.reuse, R2, 0xf ;  /* 0x0000000205027211 */ /* 0x040fe200078e78ff */
[----:B------:R-:W-:Y:S01]  /*0b90*/  ULDC.64 UR4, c[0x0][0x198] ;  /* 0x0000660000047ab9 */ /* 0x000fe20000000a00 */
[----:B------:R-:W-:Y:S01]  /*0ba0*/  R2UR UR33, R0 ;  /* 0x00000000002172ca */ /* 0x000fe200000e0000 */
[----:B------:R-:W-:Y:S01]  /*0bb0*/  UIADD3 UR4, UP0, UR4, 0x2f0, URZ ;  /* 0x000002f004047890 */ /* 0x000fe2000ff1e03f */
[----:B------:R-:W-:Y:S01]  /*0bc0*/  R2UR UR32, R2 ;  /* 0x00000000022072ca */ /* 0x000fe200000e0000 */
[----:B------:R-:W-:Y:S01]  /*0bd0*/  UMOV UR6, 0x0 ;  /* 0x0000000000067882 */ /* 0x000fe20000000000 */
[----:B------:R-:W-:Y:S01]  /*0be0*/  UMOV UR7, 0x10000000 ;  /* 0x1000000000077882 */ /* 0x000fe20000000000 */
[----:B------:R-:W-:Y:S01]  /*0bf0*/  UIADD3.X UR5, URZ, UR5, URZ, UP0, !UPT ;  /* 0x000000053f057290 */ /* 0x000fe200087fe43f */
[----:B------:R-:W-:Y:S01]  /*0c00*/  IADD3 R5, R5, 0x1, RZ ;  /* 0x0000000105057810 */ /* 0x000fe20007ffe0ff */
[----:B------:R-:W-:Y:S01]  /*0c10*/  UMOV UR34, URZ ;  /* 0x0000003f00227c82 */ /* 0x000fe20008000000 */
[----:B------:R-:W-:-:S05]  /*0c20*/  UMOV UR35, URZ ;  /* 0x0000003f00237c82 */ /* 0x000fca0008000000 */
[----:B------:R-:W-:Y:S02]  /*0c30*/  UIADD3 UR33, UR33, 0x22000, URZ ;  /* 0x0002200021217890 */ /* 0x000fe4000fffe03f */
[----:B------:R-:W-:-:S09]  /*0c40*/  UIADD3 UR32, UR32, 0x2000, URZ ;  /* 0x0000200020207890 */ /* 0x000fd2000fffe03f */
[----:B------:R3:W-:Y:S02]  /*0c50*/  UTMALDG.4D [UR32], [UR4], desc[UR6] ;  /* 0x00000620040075b4 */ /* 0x0007e40008019000 */
[----:B---3--:R-:W-:Y:S01]  /*0c60*/  NOP ;  /* 0x0000000000007918 */ /* 0x008fe20000000000 */
.L_x_11:
[----:B------:R-:W-:Y:S02]  /*0c70*/  ISETP.GE.AND P1, PT, R11, 0x101, PT ;  /* 0x000001010b00780c */ /* 0x000fe40003f26270 */
[----:B------:R-:W-:-:S11]  /*0c80*/  MOV R6, 0x1 ;  /* 0x0000000100067802 */ /* 0x000fd60000000f00 */
[----:B------:R-:W-:Y:S05]  /*0c90*/  @!P1 BRA `(.L_x_16) ;  /* 0x0000000400149947 */ /* 0x000fea0003800000 */
[----:B-12---:R-:W1:Y:S01]  /*0ca0*/  S2R R3, SR_CgaCtaId ;  /* 0x0000000000037919 */ /* 0x006e620000008800 */
[----:B------:R-:W-:Y:S02]  /*0cb0*/  MOV R0, 0x400 ;  /* 0x0000040000007802 */ /* 0x000fe40000000f00 */
[----:B------:R-:W-:Y:S02]  /*0cc0*/  MOV R2, 0x1 ;  /* 0x0000000100027802 */ /* 0x000fe40000000f00 */
[----:B------:R-:W-:Y:S02]  /*0cd0*/  ISETP.NE.AND P2, PT, R17, RZ, PT ;  /* 0x000000ff1100720c */ /* 0x000fe40003f45270 */
[----:B-1----:R-:W-:Y:S02]  /*0ce0*/  LEA R0, R3, R0, 0x18 ;  /* 0x0000000003007211 */ /* 0x002fe400078ec0ff */
[----:B------:R-:W-:Y:S02]  /*0cf0*/  SHF.L.U32 R3, R2, 0x1f, RZ ;  /* 0x0000001f02037819 */ /* 0x000fe400000006ff */
[----:B------:R-:W-:-:S04]  /*0d00*/  LEA R2, R5, R0, 0x3 ;  /* 0x0000000005027211 */ /* 0x000fc800078e18ff */
[----:B------:R-:W1:Y:S02]  /*0d10*/  SYNCS.PHASECHK.TRANS64.TRYWAIT P1, [R2+URZ+0x22020], R3 ;  /* 0x02202003020075a7 */ /* 0x000e64000802017f */
[----:B-1----:R-:W-:Y:S05]  /*0d20*/  @!P1 BRA `(.L_x_17) ;  /* 0x000000b400509947 */ /* 0x002fea0003800000 */
.L_x_62:
[----:B------:R-:W-:Y:S05]  /*0d30*/  @P2 BRA `(.L_x_18) ;  /* 0x0000000000142947 */ /* 0x000fea0003800000 */
[----:B------:R-:W-:Y:S02]  /*0d40*/  ISETP.NE.AND P1, PT, R4, RZ, PT ;  /* 0x000000ff0400720c */ /* 0x000fe40003f25270 */
[----:B-1----:R-:W-:-:S04]  /*0d50*/  MOV R3, 0x8000 ;  /* 0x0000800000037802 */ /* 0x002fc80000000f00 */
[----:B------:R2:W-:Y:S07]  /*0d60*/  SYNCS.ARRIVE.TRANS64 RZ, [R2+URZ+0x22000], R3 ;  /* 0x0220000302ff79a7 */ /* 0x0005ee000800003f */
[----:B------:R-:W-:Y:S05]  /*0d70*/  @!P1 BRA `(.L_x_18) ;  /* 0x0000000000049947 */ /* 0x000fea0003800000 */
[----:B------:R-:W-:Y:S01]  /*0d80*/  BPT.TRAP 0x1 ;  /* 0x000000040000795c */ /* 0x000fe20000300000 */
.L_x_18:
[----:B-12---:R-:W1:Y:S01]  /*0d90*/  S2R R3, SR_CgaCtaId ;  /* 0x0000000000037919 */ /* 0x006e620000008800 */
[C---:B------:R-:W-:Y:S01]  /*0da0*/  LEA R0, R5.reuse, R0, 0xf ;  /* 0x0000000005007211 */ /* 0x040fe200078e78ff */
[----:B------:R-:W-:Y:S01]  /*0db0*/  ULDC.64 UR4, c[0x0][0x198] ;  /* 0x0000660000047ab9 */ /* 0x000fe20000000a00 */
[----:B------:R-:W-:Y:S01]  /*0dc0*/  R2UR UR35, R8 ;  /* 0x00000000082372ca */ /* 0x000fe200000e0000 */
[----:B------:R-:W-:Y:S01]  /*0dd0*/  UIADD3 UR4, UP0, UR4, 0x1f0, URZ ;  /* 0x000001f004047890 */ /* 0x000fe2000ff1e03f */
[----:B------:R-:W-:Y:S01]  /*0de0*/  R2UR UR33, R2 ;  /* 0x00000000022172ca */ /* 0x000fe200000e0000 */
[----:B------:R-:W-:Y:S01]  /*0df0*/  UMOV UR6, 0x0 ;  /* 0x0000000000067882 */ /* 0x000fe20000000000 */
[----:B------:R-:W-:Y:S01]  /*0e00*/  R2UR UR32, R0 ;  /* 0x00000000002072ca */ /* 0x000fe200000e0000 */
[----:B------:R-:W-:Y:S01]  /*0e10*/  UIADD3.X UR5, URZ, UR5, URZ, UP0, !UPT ;  /* 0x000000053f057290 */ /* 0x000fe200087fe43f */
[----:B------:R-:W-:Y:S01]  /*0e20*/  IADD3 R5, R5, 0x1, RZ ;  /* 0x0000000105057810 */ /* 0x000fe20007ffe0ff */
[----:B------:R-:W-:Y:S01]  /*0e30*/  UMOV UR7, 0x10000000 ;  /* 0x1000000000077882 */ /* 0x000fe20000000000 */
[----:B------:R-:W-:Y:S01]  /*0e40*/  MOV R0, 0x400 ;  /* 0x0000040000007802 */ /* 0x000fe20000000f00 */
[----:B------:R-:W-:Y:S01]  /*0e50*/  UMOV UR34, URZ ;  /* 0x0000003f00227c82 */ /* 0x000fe20008000000 */
[----:B------:R-:W-:-:S02]  /*0e60*/  ISETP.NE.AND P2, PT, R5, 0x4, PT ;  /* 0x000000040500780c */ /* 0x000fc40003f45270 */
[C---:B------:R-:W-:Y:S01]  /*0e70*/  ISETP.NE.AND P1, PT, R5.reuse, 0x4, PT ;  /* 0x000000040500780c */ /* 0x040fe20003f25270 */
[----:B------:R-:W-:Y:S01]  /*0e80*/  USHF.L.U32 UR35, UR35, 0x8, URZ ;  /* 0x0000000823237899 */ /* 0x000fe2000800063f */
[----:B------:R-:W-:Y:S01]  /*0e90*/  SEL R5, R5, RZ, P2 ;  /* 0x000000ff05057207 */ /* 0x000fe20001000000 */
[----:B------:R-:W-:Y:S01]  /*0ea0*/  UIADD3 UR33, UR33, 0x22000, URZ ;  /* 0x0002200021217890 */ /* 0x000fe2000fffe03f */
[----:B------:R-:W-:Y:S01]  /*0eb0*/  SEL R6, RZ, 0x1, !P1 ;  /* 0x00000001ff067807 */ /* 0x000fe20004800000 */
[----:B------:R-:W-:Y:S01]  /*0ec0*/  UIADD3 UR32, UR32, 0x2000, URZ ;  /* 0x0000200020207890 */ /* 0x000fe2000fffe03f */
[----:B------:R-:W-:-:S08]  /*0ed0*/  ISETP.NE.AND P2, PT, R17, RZ, PT ;  /* 0x000000ff1100720c */ /* 0x000fd00003f45270 */
[----:B------:R2:W-:Y:S01]  /*0ee0*/  UTMALDG.4D [UR32], [UR4], desc[UR6] ;  /* 0x00000620040075b4 */ /* 0x0005e20008019000 */
[----:B-1----:R-:W-:Y:S02]  /*0ef0*/  LEA R2, R3, R0, 0x18 ;  /* 0x0000000003027211 */ /* 0x002fe400078ec0ff */
[----:B------:R-:W-:Y:S02]  /*0f00*/  SHF.L.U32 R0, R6, 0x1f, RZ ;  /* 0x0000001f06007819 */ /* 0x000fe400000006ff */
[----:B------:R-:W-:-:S04]  /*0f10*/  LEA R3, R5, R2, 0x3 ;  /* 0x0000000205037211 */ /* 0x000fc800078e18ff */
[----:B------:R-:W1:Y:S02]  /*0f20*/  SYNCS.PHASECHK.TRANS64.TRYWAIT P1, [R3+URZ+0x22020], R0 ;  /* 0x02202000030075a7 */ /* 0x000e64000802017f */
[----:B-12---:R-:W-:Y:S05]  /*0f30*/  @!P1 BRA `(.L_x_19) ;  /* 0x000000b000e09947 */ /* 0x006fea0003800000 */
.L_x_63:
[----:B------:R-:W-:Y:S05]  /*0f40*/  @P2 BRA `(.L_x_20) ;  /* 0x0000000000142947 */ /* 0x000fea0003800000 */
[----:B------:R-:W-:Y:S02]  /*0f50*/  ISETP.NE.AND P1, PT, R4, RZ, PT ;  /* 0x000000ff0400720c */ /* 0x000fe40003f25270 */
[----:B-1----:R-:W-:-:S04]  /*0f60*/  MOV R0, 0x8000 ;  /* 0x0000800000007802 */ /* 0x002fc80000000f00 */
[----:B------:R2:W-:Y:S07]  /*0f70*/  SYNCS.ARRIVE.TRANS64 RZ, [R3+URZ+0x22000], R0 ;  /* 0x0220000003ff79a7 */ /* 0x0005ee000800003f */
[----:B------:R-:W-:Y:S05]  /*0f80*/  @!P1 BRA `(.L_x_20) ;  /* 0x0000000000049947 */ /* 0x000fea0003800000 */
[----:B------:R-:W-:Y:S01]  /*0f90*/  BPT.TRAP 0x1 ;  /* 0x000000040000795c */ /* 0x000fe20000300000 */
.L_x_20:
[----:B------:R-:W-:Y:S01]  /*0fa0*/  LEA R2, R5, R2, 0xf ;  /* 0x0000000205027211 */ /* 0x000fe200078e78ff */
        /* <DEDUP_REMOVED lines=9> */
[----:B------:R-:W-:Y:S01]  /*1040*/  UMOV UR34, URZ ;  /* 0x0000003f00227c82 */ /* 0x000fe20008000000 */
[----:B------:R-:W-:-:S02]  /*1050*/  IADD3 R8, R8, 0x1, RZ ;  /* 0x0000000108087810 */ /* 0x000fc40007ffe0ff */
[C---:B------:R-:W-:Y:S02]  /*1060*/  ISETP.NE.AND P1, PT, R5.reuse, 0x4, PT ;  /* 0x000000040500780c */ /* 0x040fe40003f25270 */
[----:B------:R-:W-:Y:S02]  /*1070*/  USHF.L.U32 UR35, UR35, 0x8, URZ ;  /* 0x0000000823237899 */ /* 0x000fe4000800063f */
[----:B------:R-:W-:Y:S01]  /*1080*/  UIADD3 UR33, UR33, 0x22000, URZ ;  /* 0x0002200021217890 */ /* 0x000fe2000fffe03f */
[----:B-12---:R-:W-:Y:S01]  /*1090*/  SEL R3, RZ, 0x1, P1 ;  /* 0x00000001ff037807 */ /* 0x006fe20000800000 */
[----:B------:R-:W-:Y:S01]  /*10a0*/  UIADD3 UR32, UR32, 0x2000, URZ ;  /* 0x0000200020207890 */ /* 0x000fe2000fffe03f */
[----:B------:R-:W-:Y:S02]  /*10b0*/  SEL R5, R5, RZ, P1 ;  /* 0x000000ff05057207 */ /* 0x000fe40000800000 */
[----:B------:R-:W-:-:S06]  /*10c0*/  LOP3.LUT R6, R6, R3, RZ, 0x3c, !PT ;  /* 0x0000000306067212 */ /* 0x000fcc00078e3cff */
[----:B------:R3:W-:Y:S02]  /*10d0*/  UTMALDG.4D [UR32], [UR4], desc[UR6] ;  /* 0x00000620040075b4 */ /* 0x0007e40008019000 */
[----:B---3--:R-:W-:Y:S01]  /*10e0*/  NOP ;  /* 0x0000000000007918 */ /* 0x008fe20000000000 */
.L_x_16:
[----:B------:R-:W-:-:S07]  /*10f0*/  IADD3 R7, R7, -0x4, RZ ;  /* 0xfffffffc07077810 */ /* 0x000fce0007ffe0ff */
.L_x_10:
[----:B------:R-:W-:Y:S05]  /*1100*/  BSYNC B0 ;  /* 0x0000000000007941 */ /* 0x000fea0003800000 */
.L_x_9:
[----:B-12---:R-:W1:Y:S01]  /*1110*/  S2R R3, SR_CgaCtaId ;  /* 0x0000000000037919 */ /* 0x006e620000008800 */
[----:B------:R-:W-:Y:S02]  /*1120*/  MOV R2, 0x400 ;  /* 0x0000040000027802 */ /* 0x000fe40000000f00 */
[----:B------:R-:W-:Y:S02]  /*1130*/  SHF.L.U32 R13, RZ, 0x1f, RZ ;  /* 0x0000001fff0d7819 */ /* 0x000fe400000006ff */
[----:B-1----:R-:W-:-:S04]  /*1140*/  LEA R2, R3, R2, 0x18 ;  /* 0x0000000203027211 */ /* 0x002fc800078ec0ff */
[----:B------:R-:W1:Y:S02]  /*1150*/  SYNCS.PHASECHK.TRANS64.TRYWAIT P1, [R2+URZ+0x22040], R13 ;  /* 0x0220400d020075a7 */ /* 0x000e64000802017f */
[----:B-1----:R-:W-:Y:S05]  /*1160*/  @!P1 BRA `(.L_x_21) ;  /* 0x000000b000689947 */ /* 0x002fea0003800000 */
.L_x_64:
[----:B------:R-:W2:Y:S01]  /*1170*/  SYNCS.PHASECHK.TRANS64.TRYWAIT P1, [R2+URZ+0x22000], R13 ;  /* 0x0220000d020075a7 */ /* 0x000ea2000802017f */
[----:B------:R-:W-:Y:S01]  /*1180*/  MOV R4, RZ ;  /* 0x000000ff00047202 */ /* 0x000fe20000000f00 */
[----:B--2---:R-:W-:Y:S06]  /*1190*/  @!P1 BRA `(.L_x_22) ;  /* 0x000000b000709947 */ /* 0x004fec0003800000 */
.L_x_65:
[----:B------:R-:W-:Y:S05]  /*11a0*/  WARPSYNC.ALL ;  /* 0x0000000000007948 */ /* 0x000fea0003800000 */
[C---:B------:R-:W-:Y:S01]  /*11b0*/  R2UR UR14, R2.reuse ;  /* 0x00000000020e72ca */ /* 0x040fe200000e0000 */
[----:B------:R-:W-:Y:S01]  /*11c0*/  WARPGROUP.ARRIVE ;  /* 0x00000000000079c5 */ /* 0x000fe20000000000 */
[----:B------:R-:W-:Y:S01]  /*11d0*/  R2UR UR4, R2 ;  /* 0x00000000020472ca */ /* 0x000fe200000e0000 */
[----:B------:R-:W-:Y:S01]  /*11e0*/  UMOV UR5, 0x40000040 ;  /* 0x4000004000057882 */ /* 0x000fe20000000000 */
[----:B------:R-:W-:Y:S01]  /*11f0*/  UMOV UR7, 0x40000040 ;  /* 0x4000004000077882 */ /* 0x000fe20000000000 */
[----:B------:R-:W-:Y:S01]  /*1200*/  UMOV UR17, 0x40000040 ;  /* 0x4000004000117882 */ /* 0x000fe20000000000 */
[----:B------:R-:W-:Y:S01]  /*1210*/  UMOV UR19, 0x40000040 ;  /* 0x4000004000137882 */ /* 0x000fe20000000000 */
[----:B------:R-:W-:Y:S01]  /*1220*/  UMOV UR21, 0x40000040 ;  /* 0x4000004000157882 */ /* 0x000fe20000000000 */
[----:B------:R-:W-:Y:S01]  /*1230*/  UMOV UR23, 0x40000040 ;  /* 0x4000004000177882 */ /* 0x000fe20000000000 */
[----:B------:R-:W-:Y:S01]  /*1240*/  UMOV UR25, 0x40000040 ;  /* 0x4000004000197882 */ /* 0x000fe20000000000 */
[----:B------:R-:W-:Y:S01]  /*1250*/  UMOV UR27, 0x40000040 ;  /* 0x40000040001b7882 */ /* 0x000fe20000000000 */
[----:B------:R-:W-:Y:S01]  /*1260*/  ULDC UR31, c[0x0][0x604] ;  /* 0x00018100001f7ab9 */ /* 0x000fe20000000800 */
[----:B------:R-:W-:Y:S01]  /*1270*/  ULDC UR29, c[0x0][0x604] ;  /* 0x00018100001d7ab9 */ /* 0x000fe20000000800 */
[----:B------:R-:W-:-:S02]  /*1280*/  UIADD3 UR14, UR14, 0x2000, URZ ;  /* 0x000020000e0e7890 */ /* 0x000fc4000fffe03f */
[----:B------:R-:W-:Y:S02]  /*1290*/  USHF.R.U32.HI UR4, URZ, 0x4, UR4 ;  /* 0x000000043f047899 */ /* 0x000fe40008011604 */
[----:B------:R-:W-:Y:S02]  /*12a0*/  USHF.R.U32.HI UR14, URZ, 0x4, UR14 ;  /* 0x000000043f0e7899 */ /* 0x000fe4000801160e */
[----:B------:R-:W-:Y:S02]  /*12b0*/  ULOP3.LUT UR4, UR4, 0x3fff, URZ, 0xc0, !UPT ;  /* 0x00003fff04047892 */ /* 0x000fe4000f8ec03f */
[----:B------:R-:W-:Y:S02]  /*12c0*/  ULOP3.LUT UR14, UR14, 0x3fff, URZ, 0xc0, !UPT ;  /* 0x00003fff0e0e7892 */ /* 0x000fe4000f8ec03f */
[----:B------:R-:W-:Y:S02]  /*12d0*/  ULOP3.LUT UR8, UR4, 0x10000, URZ, 0xfc, !UPT ;  /* 0x0001000004087892 */ /* 0x000fe4000f8efc3f */
[----:B------:R-:W-:-:S02]  /*12e0*/  ULOP3.LUT UR28, UR14, 0x10000, URZ, 0xfc, !UPT ;  /* 0x000100000e1c7892 */ /* 0x000fc4000f8efc3f */
[----:B------:R-:W-:Y:S02]  /*12f0*/  UIADD3 UR16, UR8, 0x2, URZ ;  /* 0x0000000208107890 */ /* 0x000fe4000fffe03f */
[----:B------:R-:W-:Y:S01]  /*1300*/  UIADD3 UR18, UR28, 0x2, URZ ;  /* 0x000000021c127890 */ /* 0x000fe2000fffe03f */
[----:B------:R-:W-:Y:S02]  /*1310*/  UMOV UR4, UR8 ;  /* 0x0000000800047c82 */ /* 0x000fe40008000000 */
[----:B------:R-:W-:Y:S01]  /*1320*/  UMOV UR6, UR28 ;  /* 0x0000001c00067c82 */ /* 0x000fe20008000000 */
[----:B------:R-:W-:Y:S01]  /*1330*/  UIADD3 UR20, UR8, 0x4, URZ ;  /* 0x0000000408147890 */ /* 0x000fe2000fffe03f */
[----:B------:R-:W-:Y:S01]  /*1340*/  HGMMA.64x256x16.F32 R24, gdesc[UR4], RZ, !UPT, gsb0 ;  /* 0x03e00000041879f0 */ /* 0x000fe2000c0008ff */
[----:B------:R-:W-:Y:S02]  /*1350*/  UIADD3 UR22, UR28, 0x4, URZ ;  /* 0x000000041c167890 */ /* 0x000fe4000fffe03f */
[----:B------:R-:W-:-:S02]  /*1360*/  UIADD3 UR24, UR8, 0x6, URZ ;  /* 0x0000000608187890 */ /* 0x000fc4000fffe03f */
[----:B------:R-:W-:Y:S01]  /*1370*/  UIADD3 UR26, UR28, 0x6, URZ ;  /* 0x000000061c1a7890 */ /* 0x000fe2000fffe03f */
[----:B------:R-:W-:Y:S01]  /*1380*/  ULDC UR30, c[0x0][0x604] ;  /* 0x00018100001e7ab9 */ /* 0x000fe20000000800 */
        /* <DEDUP_REMOVED lines=37> */
[----:B------:R-:W-:-:S02]  /*15e0*/  WARPGROUP.DEPBAR.LE gsb0, 0x0 ;  /* 0x00008000000079c5 */ /* 0x000fc40000010000 */
[----:B------:R-:W-:-:S06]  /*15f0*/  WARPGROUP.ARRIVE ;  /* 0x00000000000079c5 */ /* 0x000fcc0000000000 */
[----:B------:R-:W-:Y:S01]  /*1600*/  HGMMA.64x256x16.F32 R24, gdesc[UR16], R24, gsb0 ;  /* 0x03e00000101879f0 */ /* 0x000fe20008000818 */
[----:B------:R-:W-:Y:S01]  /*1610*/  ULDC UR19, c[0x0][0x604] ;  /* 0x0001810000137ab9 */ /* 0x000fe20000000800 */
[----:B------:R-:W-:Y:S01]  /*1620*/  ULDC UR18, c[0x0][0x604] ;  /* 0x0001810000127ab9 */ /* 0x000fe20000000800 */
[----:B------:R-:W-:Y:S02]  /*1630*/  WARPGROUP.DEPBAR.LE gsb0, 0x0 ;  /* 0x00008000000079c5 */ /* 0x000fe40000010000 */
[----:B------:R-:W-:-:S15]  /*1640*/  WARPGROUP.ARRIVE ;  /* 0x00000000000079c5 */ /* 0x000fde0000000000 */
[----:B------:R-:W-:-:S08]  /*1650*/  NOP ;  /* 0x0000000000007918 */ /* 0x000fd00000000000 */
        /* <DEDUP_REMOVED lines=10> */
[----:B------:R-:W-:Y:S01]  /*1700*/  FMNMX R3, R24, R25, !PT ;  /* 0x0000001918037209 */ /* 0x000fe20007800000 */
[----:B------:R-:W3:Y:S01]  /*1710*/  SYNCS.PHASECHK.TRANS64.TRYWAIT P6, [R2+URZ+0x22008], R13 ;  /* 0x0220080d020075a7 */ /* 0x000ee200080c017f */
[----:B------:R-:W-:Y:S02]  /*1720*/  FMNMX R15, R26, R27, !PT ;  /* 0x0000001b1a0f7209 */ /* 0x000fe40007800000 */
[----:B------:R-:W-:Y:S02]  /*1730*/  FMNMX R0, R28, R3, !PT ;  /* 0x000000031c007209 */ /* 0x000fe40007800000 */
[----:B------:R-:W-:-:S02]  /*1740*/  FMNMX R12, R30, R15, !PT ;  /* 0x0000000f1e0c7209 */ /* 0x000fc40007800000 */
[----:B------:R-:W-:Y:S02]  /*1750*/  FMNMX R3, R29, R0, !PT ;  /* 0x000000001d037209 */ /* 0x000fe40007800000 */
[----:B------:R-:W-:Y:S02]  /*1760*/  FMNMX R15, R31, R12, !PT ;  /* 0x0000000c1f0f7209 */ /* 0x000fe40007800000 */
[----:B------:R-:W-:Y:S02]  /*1770*/  FMNMX R0, R32, R3, !PT ;  /* 0x0000000320007209 */ /* 0x000fe40007800000 */
        /* <DEDUP_REMOVED lines=118> */
[----:B------:R-:W-:-:S03]  /*1ee0*/  FMNMX R12, R151, R12, !PT ;  /* 0x0000000c970c7209 */ /* 0x000fc60007800000 */
[----:B------:R-:W4:Y:S04]  /*1ef0*/  SHFL.BFLY PT, R3, R14, 0x1, 0x1f ;  /* 0x0c201f000e037f89 */ /* 0x000f2800000e0000 */
[----:B------:R-:W5:Y:S01]  /*1f00*/  SHFL.BFLY PT, R19, R12, 0x1, 0x1f ;  /* 0x0c201f000c137f89 */ /* 0x000f6200000e0000 */
[----:B----4-:R-:W-:Y:S02]  /*1f10*/  FMNMX R15, R14, R3, !PT ;  /* 0x000000030e0f7209 */ /* 0x010fe40007800000 */
[----:B-----5:R-:W-:-:S03]  /*1f20*/  FMNMX R19, R12, R19, !PT ;  /* 0x000000130c137209 */ /* 0x020fc60007800000 */
[----:B------:R-:W4:Y:S04]  /*1f30*/  SHFL.BFLY PT, R0, R15, 0x2, 0x1f ;  /* 0x0c401f000f007f89 */ /* 0x000f2800000e0000 */
[----:B------:R-:W5:Y:S01]  /*1f40*/  SHFL.BFLY PT, R18, R19, 0x2, 0x1f ;  /* 0x0c401f0013127f89 */ /* 0x000f6200000e0000 */
[----:B----4-:R-:W-:-:S04]  /*1f50*/  FMNMX R3, R15, R0, !PT ;  /* 0x000000000f037209 */ /* 0x010fc80007800000 */
[----:B------:R-:W-:Y:S02]  /*1f60*/  FSETP.NEU.AND P1, PT, R3, -INF , PT ;  /* 0xff8000000300780b */ /* 0x000fe40003f2d000 */
[----:B-----5:R-:W-:Y:S02]  /*1f70*/  FMNMX R0, R19, R18, !PT ;  /* 0x0000001213007209 */ /* 0x020fe40007800000 */
[----:B------:R-:W-:Y:S02]  /*1f80*/  FSEL R12, R3, RZ, P1 ;  /* 0x000000ff030c7208 */ /* 0x000fe40000800000 */
[----:B------:R-:W-:-:S03]  /*1f90*/  FSETP.NEU.AND P1, PT, R0, -INF , PT ;  /* 0xff8000000000780b */ /* 0x000fc60003f2d000 */
[----:B------:R-:W-:Y:S01]  /*1fa0*/  FMUL R12, R12, UR31 ;  /* 0x0000001f0c0c7c20 */ /* 0x000fe20008400000 */
[----:B------:R-:W-:-:S03]  /*1fb0*/  ULDC UR31, c[0x0][0x604] ;  /* 0x00018100001f7ab9 */ /* 0x000fc60000000800 */
[--C-:B------:R-:W-:Y:S01]  /*1fc0*/  FFMA R15, R25, UR29, -R12.reuse ;  /* 0x0000001d190f7c23 */ /* 0x100fe2000800080c */
[--C-:B------:R-:W-:Y:S01]  /*1fd0*/  FFMA R14, R28, UR27, -R12.reuse ;  /* 0x0000001b1c0e7c23 */ /* 0x100fe2000800080c */
[--C-:B------:R-:W-:Y:S01]  /*1fe0*/  FFMA R24, R24, UR30, -R12.reuse ;  /* 0x0000001e18187c23 */ /* 0x100fe2000800080c */
[--C-:B------:R-:W-:Y:S01]  /*1ff0*/  FFMA R19, R29, UR26, -R12.reuse ;  /* 0x0000001a1d137c23 */ /* 0x100fe2000800080c */
[--C-:B------:R-:W-:Y:S01]  /*2000*/  FFMA R32, R32, UR23, -R12.reuse ;  /* 0x0000001720207c23 */ /* 0x100fe2000800080c */
[----:B------:R-:W-:Y:S01]  /*2010*/  FSETP.GEU.AND P3, PT, R15, -126, PT ;  /* 0xc2fc00000f00780b */ /* 0x000fe20003f6e000 */
[--C-:B------:R-:W-:Y:S01]  /*2020*/  FFMA R33, R33, UR22, -R12.reuse ;  /* 0x0000001621217c23 */ /* 0x100fe2000800080c */
[----:B------:R-:W-:Y:S01]  /*2030*/  FSETP.GEU.AND P4, PT, R14, -126, PT ;  /* 0xc2fc00000e00780b */ /* 0x000fe20003f8e000 */
[--C-:B------:R-:W-:Y:S01]  /*2040*/  FFMA R36, R36, UR19, -R12.reuse ;  /* 0x0000001324247c23 */ /* 0x100fe2000800080c */
[----:B------:R-:W-:Y:S01]  /*2050*/  FSETP.GEU.AND P2, PT, R24, -126, PT ;  /* 0xc2fc00001800780b */ /* 0x000fe20003f4e000 */
[--C-:B------:R-:W-:Y:S01]  /*2060*/  FFMA R37, R37, UR18, -R12.reuse ;  /* 0x0000001225257c23 */ /* 0x100fe2000800080c */
        /* <DEDUP_REMOVED lines=73> */
[----:B------:R-:W-:Y:S01]  /*2500*/  FFMA R149, R149, UR7, -R12 ;  /* 0x0000000795957c23 */ /* 0x000fe2000800080c */
[----:B------:R-:W-:Y:S01]  /*2510*/  FSEL R12, R0, RZ, P1 ;  /* 0x000000ff000c7208 */ /* 0x000fe20000800000 */
[----:B------:R-:W-:Y:S01]  /*2520*/  @!P3 FMUL R15, R15, 0.5 ;  /* 0x3f0000000f0fb820 */ /* 0x000fe20000400000 */
[----:B------:R-:W-:Y:S01]  /*2530*/  @!P4 FMUL R14, R14, 0.5 ;  /* 0x3f0000000e0ec820 */ /* 0x000fe20000400000 */
[----:B------:R-:W-:Y:S01]  /*2540*/  @!P2 FMUL R24, R24, 0.5 ;  /* 0x3f0000001818a820 */ /* 0x000fe20000400000 */
[----:B------:R-:W-:Y:S01]  /*2550*/  ULDC UR31, c[0x0][0x604] ;  /* 0x00018100001f7ab9 */ /* 0x000fe20000000800 */
[----:B------:R-:W-:Y:S01]  /*2560*/  FSETP.GEU.AND P5, PT, R19, -126, PT ;  /* 0xc2fc00001300780b */ /* 0x000fe20003fae000 */
[----:B------:R-:W-:Y:S01]  /*2570*/  FMUL R22, R12, UR31 ;  /* 0x0000001f0c167c20 */ /* 0x000fe20008400000 */
[----:B------:R-:W4:Y:S01]  /*2580*/  MUFU.EX2 R15, R15 ;  /* 0x0000000f000f7308 */ /* 0x000f220000000800 */
[----:B------:R-:W-:Y:S01]  /*2590*/  ULDC UR30, c[0x0][0x604] ;  /* 0x00018100001e7ab9 */ /* 0x000fe20000000800 */
[----:B------:R-:W-:Y:S01]  /*25a0*/  ULDC UR29, c[0x0][0x604] ;  /* 0x00018100001d7ab9 */ /* 0x000fe20000000800 */
[----:B------:R-:W-:Y:S01]  /*25b0*/  ULDC UR27, c[0x0][0x604] ;  /* 0x00018100001b7ab9 */ /* 0x000fe20000000800 */
[----:B------:R-:W-:Y:S01]  /*25c0*/  ULDC UR26, c[0x0][0x604] ;  /* 0x00018100001a7ab9 */ /* 0x000fe20000000800 */
[--C-:B------:R-:W-:Y:S01]  /*25d0*/  FFMA R18, R26, UR30, -R22.reuse ;  /* 0x0000001e1a127c23 */ /* 0x100fe20008000816 */
[--C-:B------:R-:W-:Y:S01]  /*25e0*/  FFMA R21, R27, UR29, -R22.reuse ;  /* 0x0000001d1b157c23 */ /* 0x100fe20008000816 */
[--C-:B------:R-:W-:Y:S01]  /*25f0*/  FFMA R20, R30, UR27, -R22.reuse ;  /* 0x0000001b1e147c23 */ /* 0x100fe20008000816 */
[----:B------:R-:W5:Y:S01]  /*2600*/  MUFU.EX2 R12, R24 ;  /* 0x00000018000c7308 */ /* 0x000f620000000800 */
[--C-:B------:R-:W-:Y:S01]  /*2610*/  FFMA R23, R31, UR26, -R22.reuse ;  /* 0x0000001a1f177c23 */ /* 0x100fe20008000816 */
[----:B------:R-:W-:Y:S01]  /*2620*/  FSETP.GEU.AND P1, PT, R18, -126, PT ;  /* 0xc2fc00001200780b */ /* 0x000fe20003f2e000 */
[----:B------:R-:W-:Y:S01]  /*2630*/  @!P5 FMUL R19, R19, 0.5 ;  /* 0x3f0000001313d820 */ /* 0x000fe20000400000 */
[----:B------:R-:W-:Y:S01]  /*2640*/  ULDC UR22, c[0x0][0x604] ;  /* 0x0001810000167ab9 */ /* 0x000fe20000000800 */
[----:B------:R-:W-:Y:S01]  /*2650*/  ULDC UR19, c[0x0][0x604] ;  /* 0x0001810000137ab9 */ /* 0x000fe20000000800 */
[----:B------:R-:W-:Y:S01]  /*2660*/  ULDC UR18, c[0x0][0x604] ;  /* 0x0001810000127ab9 */ /* 0x000fe20000000800 */
[----:B------:R-:W-:Y:S01]  /*2670*/  ULDC UR61, c[0x0][0x604] ;  /* 0x00018100003d7ab9 */ /* 0x000fe20000000800 */
[----:B------:R-:W1:Y:S01]  /*2680*/  MUFU.EX2 R14, R14 ;  /* 0x0000000e000e7308 */ /* 0x000e620000000800 */
[----:B----4-:R-:W-:Y:S01]  /*2690*/  @!P3 FMUL R15, R15, R15 ;  /* 0x0000000f0f0fb220 */ /* 0x010fe20000400000 */
[----:B------:R-:W-:Y:S01]  /*26a0*/  FSETP.GEU.AND P3, PT, R20, -126, PT ;  /* 0xc2fc00001400780b */ /* 0x000fe20003f6e000 */
[----:B------:R-:W-:Y:S01]  /*26b0*/  ULDC UR23, c[0x0][0x604] ;  /* 0x0001810000177ab9 */ /* 0x000fe20000000800 */
[----:B------:R-:W-:Y:S01]  /*26c0*/  ULDC UR60, c[0x0][0x604] ;  /* 0x00018100003c7ab9 */ /* 0x000fe20000000800 */
[----:B------:R-:W-:Y:S01]  /*26d0*/  ULDC UR15, c[0x0][0x604] ;  /* 0x00018100000f7ab9 */ /* 0x000fe20000000800 */
[----:B------:R-:W-:Y:S01]  /*26e0*/  ULDC UR13, c[0x0][0x604] ;  /* 0x00018100000d7ab9 */ /* 0x000fe20000000800 */
[----:B------:R-:W-:Y:S01]  /*26f0*/  @!P1 FMUL R18, R18, 0.5 ;  /* 0x3f00000012129820 */ /* 0x000fe20000400000 */
[----:B------:R-:W4:Y:S01]  /*2700*/  MUFU.EX2 R19, R19 ;  /* 0x0000001300137308 */ /* 0x000f220000000800 */
[----:B-----5:R-:W-:Y:S01]  /*2710*/  @!P2 FMUL R12, R12, R12 ;  /* 0x0000000c0c0ca220 */ /* 0x020fe20000400000 */
[----:B------:R-:W-:Y:S01]  /*2720*/  FSETP.GEU.AND P2, PT, R21, -126, PT ;  /* 0xc2fc00001500780b */ /* 0x000fe20003f4e000 */
[----:B------:R-:W-:Y:S01]  /*2730*/  ULDC UR12, c[0x0][0x604] ;  /* 0x00018100000c7ab9 */ /* 0x000fe20000000800 */
[----:B------:R-:W-:Y:S01]  /*2740*/  ULDC UR11, c[0x0][0x604] ;  /* 0x00018100000b7ab9 */ /* 0x000fe20000000800 */
[----:B------:R-:W-:Y:S01]  /*2750*/  ULDC UR10, c[0x0][0x604] ;  /* 0x00018100000a7ab9 */ /* 0x000fe20000000800 */
[----:B------:R-:W-:Y:S01]  /*2760*/  ULDC UR9, c[0x0][0x604] ;  /* 0x0001810000097ab9 */ /* 0x000fe20000000800 */
[----:B------:R-:W-:Y:S01]  /*2770*/  @!P3 FMUL R20, R20, 0.5 ;  /* 0x3f0000001414b820 */ /* 0x000fe20000400000 */
[----:B------:R-:W2:Y:S01]  /*2780*/  MUFU.EX2 R18, R18 ;  /* 0x0000001200127308 */ /* 0x000ea20000000800 */
[----:B-1----:R-:W-:Y:S01]  /*2790*/  @!P4 FMUL R14, R14, R14 ;  /* 0x0000000e0e0ec220 */ /* 0x002fe20000400000 */
[----:B------:R-:W-:Y:S01]  /*27a0*/  FSETP.GEU.AND P4, PT, R23, -126, PT ;  /* 0xc2fc00001700780b */ /* 0x000fe20003f8e000 */
[----:B------:R-:W-:Y:S01]  /*27b0*/  ULDC UR8, c[0x0][0x604] ;  /* 0x0001810000087ab9 */ /* 0x000fe20000000800 */
[----:B------:R-:W-:Y:S01]  /*27c0*/  ULDC UR7, c[0x0][0x604] ;  /* 0x0001810000077ab9 */ /* 0x000fe20000000800 */
[--C-:B------:R-:W-:Y:S01]  /*27d0*/  FFMA R184, R35, UR22, -R22.reuse ;  /* 0x0000001623b87c23 */ /* 0x100fe20008000816 */
[--C-:B------:R-:W-:Y:S01]  /*27e0*/  FFMA R28, R38, UR19, -R22.reuse ;  /* 0x00000013261c7c23 */ /* 0x100fe20008000816 */
[----:B------:R-:W-:Y:S01]  /*27f0*/  @!P2 FMUL R21, R21, 0.5 ;  /* 0x3f0000001515a820 */ /* 0x000fe20000400000 */
[----:B------:R-:W1:Y:S01]  /*2800*/  MUFU.EX2 R20, R20 ;  /* 0x0000001400147308 */ /* 0x000e620000000800 */
[--C-:B------:R-:W-:Y:S01]  /*2810*/  FFMA R185, R39, UR18, -R22.reuse ;  /* 0x0000001227b97c23 */ /* 0x100fe20008000816 */
[--C-:B------:R-:W-:Y:S01]  /*2820*/  FFMA R35, R42, UR61, -R22.reuse ;  /* 0x0000003d2a237c23 */ /* 0x100fe20008000816 */
[--C-:B------:R-:W-:Y:S01]  /*2830*/  FFMA R34, R34, UR23, -R22.reuse ;  /* 0x0000001722227c23 */ /* 0x100fe20008000816 */
[--C-:B------:R-:W-:Y:S01]  /*2840*/  FFMA R30, R43, UR60, -R22.reuse ;  /* 0x0000003c2b1e7c23 */ /* 0x100fe20008000816 */
        /* <DEDUP_REMOVED lines=10> */
[----:B----4-:R-:W-:Y:S01]  /*28f0*/  @!P5 FMUL R19, R19, R19 ;  /* 0x000000131313d220 */ /* 0x010fe20000400000 */
[----:B------:R-:W4:Y:S01]  /*2900*/  MUFU.EX2 R23, R23 ;  /* 0x0000001700177308 */ /* 0x000f220000000800 */
        /* <DEDUP_REMOVED lines=93> */
[----:B------:R-:W-:-:S02]  /*2ee0*/  P2R R22, PR, RZ, 0x20 ;  /* 0x00000020ff167803 */ /* 0x000fc40000000000 */
[----:B------:R-:W-:Y:S01]  /*2ef0*/  FSETP.GEU.AND P5, PT, R33, -126, PT ;  /* 0xc2fc00002100780b */ /* 0x000fe20003fae000 */
[----:B-1234-:R-:W-:-:S12]  /*2f00*/  @!P6 BRA `(.L_x_23) ;  /* 0x000000940028e947 */ /* 0x01efd80003800000 */
.L_x_66:
[----:B------:R-:W-:Y:S01]  /*2f10*/  @!P1 FMUL R18, R18, R18 ;  /* 0x0000001212129220 */ /* 0x000fe20000400000 */
[----:B------:R-:W-:Y:S01]  /*2f20*/  @!P2 FMUL R21, R21, R21 ;  /* 0x000000151515a220 */ /* 0x000fe20000400000 */
[----:B------:R-:W-:Y:S01]  /*2f30*/  @!P3 FMUL R20, R20, R20 ;  /* 0x000000141414b220 */ /* 0x000fe20000400000 */
[----:B------:R-:W-:Y:S01]  /*2f40*/  @!P4 FMUL R23, R23, R23 ;  /* 0x000000171717c220 */ /* 0x000fe20000400000 */
[----:B------:R-:W-:Y:S01]  /*2f50*/  ISETP.NE.AND P6, PT, R22, RZ, PT ;  /* 0x000000ff1600720c */ /* 0x000fe20003fc5270 */
[----:B------:R-:W-:Y:S01]  /*2f60*/  UIADD3 UR6, UR14, 0x800, URZ ;  /* 0x000008000e067890 */ /* 0x000fe2000fffe03f */
[----:B------:R-:W-:Y:S01]  /*2f70*/  F2FP.F16.F32.PACK_AB R24, R15, R12 ;  /* 0x0000000c0f18723e */ /* 0x000fe200000000ff */
[----:B------:R-:W-:Y:S01]  /*2f80*/  UMOV UR7, 0x40000040 ;  /* 0x4000004000077882 */ /* 0x000fe20000000000 */
[----:B------:R-:W-:Y:S01]  /*2f90*/  F2FP.F16.F32.PACK_AB R26, R19, R14 ;  /* 0x0000000e131a723e */ /* 0x000fe200000000ff */
[----:B------:R-:W-:Y:S01]  /*2fa0*/  @!P5 FMUL R33, R33, 0.5 ;  /* 0x3f0000002121d820 */ /* 0x000fe20000400000 */
[----:B------:R-:W-:-:S02]  /*2fb0*/  F2FP.F16.F32.PACK_AB R25, R21, R18 ;  /* 0x000000121519723e */ /* 0x000fc400000000ff */
[----:B------:R-:W-:Y:S02]  /*2fc0*/  F2FP.F16.F32.PACK_AB R27, R23, R20 ;  /* 0x00000014171b723e */ /* 0x000fe400000000ff */
[----:B------:R-:W-:Y:S01]  /*2fd0*/  FSETP.GEU.AND P1, PT, R36, -126, PT ;  /* 0xc2fc00002400780b */ /* 0x000fe20003f2e000 */
[----:B------:R-:W2:Y:S01]  /*2fe0*/  MUFU.EX2 R33, R33 ;  /* 0x0000002100217308 */ /* 0x000ea20000000800 */
[----:B------:R-:W-:Y:S01]  /*2ff0*/  WARPGROUP.ARRIVE ;  /* 0x00000000000079c5 */ /* 0x000fe20000000000 */
[----:B------:R-:W-:Y:S01]  /*3000*/  @!P6 FMUL R32, R32, 0.5 ;  /* 0x3f0000002020e820 */ /* 0x000fe20000400000 */
[----:B------:R-:W-:Y:S02]  /*3010*/  FSETP.GEU.AND P2, PT, R37, -126, PT ;  /* 0xc2fc00002500780b */ /* 0x000fe40003f4e000 */
[----:B------:R-:W-:Y:S02]  /*3020*/  FSETP.GEU.AND P3, PT, R34, -126, PT ;  /* 0xc2fc00002200780b */ /* 0x000fe40003f6e000 */
[----:B------:R-:W-:Y:S01]  /*3030*/  HGMMA.64x64x16.F32 R152, R24, gdesc[UR4].tnspB, RZ, !UPT, gsb0 ;  /* 0x40e0000418987df0 */ /* 0x000fe2000c0008ff */
[----:B------:R-:W3:Y:S01]  /*3040*/  MUFU.EX2 R32, R32 ;  /* 0x0000002000207308 */ /* 0x000ee20000000800 */
[----:B------:R-:W-:Y:S01]  /*3050*/  FSETP.GEU.AND P4, PT, R184, -126, PT ;  /* 0xc2fc0000b800780b */ /* 0x000fe20003f8e000 */
[----:B------:R-:W-:-:S02]  /*3060*/  UIADD3 UR6, UR14, 0x880, URZ ;  /* 0x000008800e067890 */ /* 0x000fc4000fffe03f */
[----:B------:R-:W-:Y:S01]  /*3070*/  @!P1 FMUL R36, R36, 0.5 ;  /* 0x3f00000024249820 */ /* 0x000fe20000400000 */
[----:B------:R-:W-:-:S03]  /*3080*/  UMOV UR7, 0x40000040 ;  /* 0x4000004000077882 */ /* 0x000fc60000000000 */
[----:B------:R-:W-:Y:S01]  /*3090*/  @!P2 FMUL R37, R37, 0.5 ;  /* 0x3f0000002525a820 */ /* 0x000fe20000400000 */
[----:B--2---:R-:W-:Y:S01]  /*30a0*/  @!P5 FMUL R33, R33, R33 ;  /* 0x000000212121d220 */ /* 0x004fe20000400000 */
[----:B------:R-:W-:Y:S01]  /*30b0*/  FSETP.GEU.AND P5, PT, R185, -126, PT ;  /* 0xc2fc0000b900780b */ /* 0x000fe20003fae000 */
[----:B------:R-:W-:Y:S01]  /*30c0*/  @!P3 FMUL R34, R34, 0.5 ;  /* 0x3f0000002222b820 */ /* 0x000fe20000400000 */
[----:B------:R-:W2:Y:S02]  /*30d0*/  MUFU.EX2 R36, R36 ;  /* 0x0000002400247308 */ /* 0x000ea40000000800 */
[----:B------:R-:W-:Y:S01]  /*30e0*/  @!P4 FMUL R184, R184, 0.5 ;  /* 0x3f000000b8b8c820 */ /* 0x000fe20000400000 */
[----:B---3--:R-:W-:Y:S01]  /*30f0*/  @!P6 FMUL R32, R32, R32 ;  /* 0x000000202020e220 */ /* 0x008fe20000400000 */
[----:B------:R-:W-:-:S04]  /*3100*/  FSETP.GEU.AND P6, PT, R28, -126, PT ;  /* 0xc2fc00001c00780b */ /* 0x000fc80003fce000 */
[----:B------:R-:W3:Y:S03]  /*3110*/  MUFU.EX2 R37, R37 ;  /* 0x0000002500257308 */ /* 0x000ee60000000800 */
[----:B------:R-:W-:-:S05]  /*3120*/  @!P5 FMUL R185, R185, 0.5 ;  /* 0x3f000000b9b9d820 */ /* 0x000fca0000400000 */
[----:B-1----:R-:W1:Y:S01]  /*3130*/  MUFU.EX2 R13, R34 ;  /* 0x00000022000d7308 */ /* 0x002e620000000800 */
[----:B--2---:R-:W-:Y:S01]  /*3140*/  @!P1 FMUL R36, R36, R36 ;  /* 0x0000002424249220 */ /* 0x004fe20000400000 */
[----:B------:R-:W-:Y:S01]  /*3150*/  FSETP.GEU.AND P1, PT, R40, -126, PT ;  /* 0xc2fc00002800780b */ /* 0x000fe20003f2e000 */
[----:B------:R-:W-:-:S05]  /*3160*/  @!P6 FMUL R28, R28, 0.5 ;  /* 0x3f0000001c1ce820 */ /* 0x000fca0000400000 */
[----:B------:R-:W2:Y:S01]  /*3170*/  MUFU.EX2 R22, R184 ;  /* 0x000000b800167308 */ /* 0x000ea20000000800 */
[----:B---3--:R-:W-:Y:S01]  /*3180*/  @!P2 FMUL R37, R37, R37 ;  /* 0x000000252525a220 */ /* 0x008fe20000400000 */
[----:B------:R-:W-:-:S05]  /*3190*/  FSETP.GEU.AND P2, PT, R41, -126, PT ;  /* 0xc2fc00002900780b */ /* 0x000fca0003f4e000 */
[----:B------:R-:W-:Y:S01]  /*31a0*/  @!P1 FMUL R40, R40, 0.5 ;  /* 0x3f00000028289820 */ /* 0x000fe20000400000 */
[----:B------:R-:W3:Y:S01]  /*31b0*/  MUFU.EX2 R28, R28 ;  /* 0x0000001c001c7308 */ /* 0x000ee20000000800 */
[----:B-1----:R-:W-:Y:S01]  /*31c0*/  @!P3 FMUL R13, R13, R13 ;  /* 0x0000000d0d0db220 */ /* 0x002fe20000400000 */
[----:B------:R-:W-:-:S05]  /*31d0*/  FSETP.GEU.AND P3, PT, R44, -126, PT ;  /* 0xc2fc00002c00780b */ /* 0x000fca0003f6e000 */
[----:B------:R-:W-:Y:S01]  /*31e0*/  @!P2 FMUL R41, R41, 0.5 ;  /* 0x3f0000002929a820 */ /* 0x000fe20000400000 */
[----:B------:R-:W1:Y:S01]  /*31f0*/  MUFU.EX2 R29, R185 ;  /* 0x000000b9001d7308 */ /* 0x000e620000000800 */
[----:B--2---:R-:W-:Y:S01]  /*3200*/  @!P4 FMUL R22, R22, R22 ;  /* 0x000000161616c220 */ /* 0x004fe20000400000 */
[----:B------:R-:W-:-:S05]  /*3210*/  FSETP.GEU.AND P4, PT, R35, -126, PT ;  /* 0xc2fc00002300780b */ /* 0x000fca0003f8e000 */
[----:B------:R-:W-:Y:S01]  /*3220*/  @!P3 FMUL R44, R44, 0.5 ;  /* 0x3f0000002c2cb820 */ /* 0x000fe20000400000 */
        /* <DEDUP_REMOVED lines=9> */
[----:B------:R-:W-:Y:S02]  /*32c0*/  WARPGROUP.DEPBAR.LE gsb0, 0x0 ;  /* 0x00008000000079c5 */ /* 0x000fe40000010000 */
[----:B------:R-:W-:Y:S01]  /*32d0*/  F2FP.F16.F32.PACK_AB R24, R33, R32 ;  /* 0x000000202118723e */ /* 0x000fe200000000ff */
[----:B--2---:R-:W-:Y:S01]  /*32e0*/  @!P1 FMUL R40, R40, R40 ;  /* 0x0000002828289220 */ /* 0x004fe20000400000 */
[----:B------:R-:W-:Y:S02]  /*32f0*/  F2FP.F16.F32.PACK_AB R26, R37, R36 ;  /* 0x00000024251a723e */ /* 0x000fe400000000ff */
[----:B------:R-:W-:Y:S01]  /*3300*/  F2FP.F16.F32.PACK_AB R25, R22, R13 ;  /* 0x0000000d1619723e */ /* 0x000fe200000000ff */
[----:B------:R-:W-:Y:S01]  /*3310*/  @!P5 FMUL R30, R30, 0.5 ;  /* 0x3f0000001e1ed820 */ /* 0x000fe20000400000 */
[----:B------:R-:W-:Y:S01]  /*3320*/  F2FP.F16.F32.PACK_AB R27, R29, R28 ;  /* 0x0000001c1d1b723e */ /* 0x000fe200000000ff */
[----:B---3--:R-:W-:Y:S01]  /*3330*/  @!P2 FMUL R41, R41, R41 ;  /* 0x000000292929a220 */ /* 0x008fe20000400000 */
[----:B------:R-:W-:Y:S01]  /*3340*/  FSETP.GEU.AND P1, PT, R31, -126, PT ;  /* 0xc2fc00001f00780b */ /* 0x000fe20003f2e000 */
[----:B------:R-:W2:Y:S01]  /*3350*/  MUFU.EX2 R45, R45 ;  /* 0x0000002d002d7308 */ /* 0x000ea20000000800 */
[----:B------:R-:W-:Y:S01]  /*3360*/  WARPGROUP.ARRIVE ;  /* 0x00000000000079c5 */ /* 0x000fe20000000000 */
[----:B------:R-:W-:Y:S01]  /*3370*/  FSETP.GEU.AND P2, PT, R47, -126, PT ;  /* 0xc2fc00002f00780b */ /* 0x000fe20003f4e000 */
[----:B-1----:R-:W-:Y:S01]  /*3380*/  @!P3 FMUL R44, R44, R44 ;  /* 0x0000002c2c2cb220 */ /* 0x002fe20000400000 */
[----:B------:R-:W-:-:S03]  /*3390*/  FSETP.GEU.AND P3, PT, R48, -126, PT ;  /* 0xc2fc00003000780b */ /* 0x000fc60003f6e000 */
[----:B------:R-:W-:Y:S01]  /*33a0*/  HGMMA.64x64x16.F32 R152, R24, gdesc[UR4].tnspB, R152, gsb0 ;  /* 0x40e0000418987df0 */ /* 0x000fe20008000898 */
[----:B------:R-:W1:Y:S01]  /*33b0*/  MUFU.EX2 R35, R35 ;  /* 0x0000002300237308 */ /* 0x000e620000000800 */
[----:B------:R-:W-:Y:S01]  /*33c0*/  UIADD3 UR6, UR14, 0x900, URZ ;  /* 0x000009000e067890 */ /* 0x000fe2000fffe03f */
[----:B------:R-:W-:Y:S02]  /*33d0*/  UMOV UR7, 0x40000040 ;  /* 0x4000004000077882 */ /* 0x000fe40000000000 */
[----:B------:R-:W-:-:S03]  /*33e0*/  @!P1 FMUL R31, R31, 0.5 ;  /* 0x3f0000001f1f9820 */ /* 0x000fc60000400000 */
[----:B------:R-:W-:Y:S01]  /*33f0*/  @!P2 FMUL R47, R47, 0.5 ;  /* 0x3f0000002f2fa820 */ /* 0x000fe20000400000 */
[----:B------:R-:W3:Y:S01]  /*3400*/  MUFU.EX2 R30, R30 ;  /* 0x0000001e001e7308 */ /* 0x000ee20000000800 */
[----:B--2---:R-:W-:Y:S01]  /*3410*/  @!P6 FMUL R45, R45, R45 ;  /* 0x0000002d2d2de220 */ /* 0x004fe20000400000 */
[----:B------:R-:W-:Y:S01]  /*3420*/  FSETP.GEU.AND P6, PT, R49, -126, PT ;  /* 0xc2fc00003100780b */ /* 0x000fe20003fce000 */
[----:B------:R-:W-:-:S05]  /*3430*/  @!P3 FMUL R48, R48, 0.5 ;  /* 0x3f0000003030b820 */ /* 0x000fca0000400000 */
[----:B------:R-:W2:Y:S01]  /*3440*/  MUFU.EX2 R31, R31 ;  /* 0x0000001f001f7308 */ /* 0x000ea20000000800 */
[----:B-1----:R-:W-:Y:S01]  /*3450*/  @!P4 FMUL R35, R35, R35 ;  /* 0x000000232323c220 */ /* 0x002fe20000400000 */
[----:B------:R-:W-:-:S05]  /*3460*/  FSETP.GEU.AND P4, PT, R52, -126, PT ;  /* 0xc2fc00003400780b */ /* 0x000fca0003f8e000 */
[----:B------:R-:W-:Y:S01]  /*3470*/  @!P6 FMUL R49, R49, 0.5 ;  /* 0x3f0000003131e820 */ /* 0x000fe20000400000 */
[----:B------:R-:W1:Y:S01]  /*3480*/  MUFU.EX2 R34, R47 ;  /* 0x0000002f00227308 */ /* 0x000e620000000800 */
[----:B---3--:R-:W-:Y:S01]  /*3490*/  @!P5 FMUL R30, R30, R30 ;  /* 0x0000001e1e1ed220 */ /* 0x008fe20000400000 */
[----:B------:R-:W-:-:S05]  /*34a0*/  FSETP.GEU.AND P5, PT, R39, -126, PT ;  /* 0xc2fc00002700780b */ /* 0x000fca0003fae000 */
[----:B------:R-:W-:Y:S01]  /*34b0*/  @!P4 FMUL R52, R52, 0.5 ;  /* 0x3f0000003434c820 */ /* 0x000fe20000400000 */
[----:B------:R-:W3:Y:S01]  /*34c0*/  MUFU.EX2 R48, R48 ;  /* 0x0000003000307308 */ /* 0x000ee20000000800 */
[----:B--2---:R-:W-:Y:S01]  /*34d0*/  @!P1 FMUL R31, R31, R31 ;  /* 0x0000001f1f1f9220 */ /* 0x004fe20000400000 */
[----:B------:R-:W-:-:S05]  /*34e0*/  FSETP.GEU.AND P1, PT, R38, -126, PT ;  /* 0xc2fc00002600780b */ /* 0x000fca0003f2e000 */
[----:B------:R-:W-:Y:S01]  /*34f0*/  @!P5 FMUL R39, R39, 0.5 ;  /* 0x3f0000002727d820 */ /* 0x000fe20000400000 */
        /* <DEDUP_REMOVED lines=18> */
[----:B------:R-:W-:Y:S01]  /*3620*/  FSETP.GEU.AND P1, PT, R60, -126, PT ;  /* 0xc2fc00003c00780b */ /* 0x000fe20003f2e000 */
[----:B------:R-:W-:Y:S02]  /*3630*/  WARPGROUP.DEPBAR.LE gsb0, 0x0 ;  /* 0x00008000000079c5 */ /* 0x000fe40000010000 */
[----:B------:R-:W-:-:S03]  /*3640*/  F2FP.F16.F32.PACK_AB R24, R41, R40 ;  /* 0x000000282918723e */ /* 0x000fc600000000ff */
[----:B------:R-:W3:Y:S01]  /*3650*/  MUFU.EX2 R42, R42 ;  /* 0x0000002a002a7308 */ /* 0x000ee20000000800 */
[----:B------:R-:W-:Y:S01]  /*3660*/  F2FP.F16.F32.PACK_AB R26, R45, R44 ;  /* 0x0000002c2d1a723e */ /* 0x000fe200000000ff */
[----:B--2---:R-:W-:Y:S01]  /*3670*/  @!P2 FMUL R53, R53, R53 ;  /* 0x000000353535a220 */ /* 0x004fe20000400000 */
[----:B------:R-:W-:Y:S01]  /*3680*/  F2FP.F16.F32.PACK_AB R25, R30, R35 ;  /* 0x000000231e19723e */ /* 0x000fe200000000ff */
[----:B------:R-:W-:Y:S01]  /*3690*/  @!P4 FMUL R56, R56, 0.5 ;  /* 0x3f0000003838c820 */ /* 0x000fe20000400000 */
[----:B------:R-:W-:Y:S02]  /*36a0*/  F2FP.F16.F32.PACK_AB R27, R34, R31 ;  /* 0x0000001f221b723e */ /* 0x000fe400000000ff */
[----:B------:R-:W-:Y:S01]  /*36b0*/  FSETP.GEU.AND P2, PT, R57, -126, PT ;  /* 0xc2fc00003900780b */ /* 0x000fe20003f4e000 */
[----:B------:R-:W2:Y:S01]  /*36c0*/  MUFU.EX2 R43, R55 ;  /* 0x00000037002b7308 */ /* 0x000ea20000000800 */
[----:B------:R-:W-:Y:S01]  /*36d0*/  WARPGROUP.ARRIVE ;  /* 0x00000000000079c5 */ /* 0x000fe20000000000 */
[----:B-1----:R-:W-:Y:S01]  /*36e0*/  @!P5 FMUL R39, R39, R39 ;  /* 0x000000272727d220 */ /* 0x002fe20000400000 */
[----:B------:R-:W-:Y:S01]  /*36f0*/  FSETP.GEU.AND P5, PT, R59, -126, PT ;  /* 0xc2fc00003b00780b */ /* 0x000fe20003fae000 */
[----:B------:R-:W-:-:S03]  /*3700*/  @!P1 FMUL R60, R60, 0.5 ;  /* 0x3f0000003c3c9820 */ /* 0x000fc60000400000 */
[----:B------:R-:W-:Y:S01]  /*3710*/  HGMMA.64x64x16.F32 R152, R24, gdesc[UR4].tnspB, R152, gsb0 ;  /* 0x40e0000418987df0 */ /* 0x000fe20008000898 */
[----:B------:R-:W-:Y:S01]  /*3720*/  UIADD3 UR6, UR14, 0x980, URZ ;  /* 0x000009800e067890 */ /* 0x000fe2000fffe03f */
[----:B---3--:R-:W-:Y:S01]  /*3730*/  @!P3 FMUL R42, R42, R42 ;  /* 0x0000002a2a2ab220 */ /* 0x008fe20000400000 */
[----:B------:R-:W-:Y:S01]  /*3740*/  UMOV UR7, 0x40000040 ;  /* 0x4000004000077882 */ /* 0x000fe20000000000 */
[----:B------:R-:W1:Y:S01]  /*3750*/  MUFU.EX2 R56, R56 ;  /* 0x0000003800387308 */ /* 0x000e620000000800 */
[----:B------:R-:W-:Y:S01]  /*3760*/  @!P2 FMUL R57, R57, 0.5 ;  /* 0x3f0000003939a820 */ /* 0x000fe20000400000 */
[----:B------:R-:W-:-:S03]  /*3770*/  FSETP.GEU.AND P3, PT, R58, -126, PT ;  /* 0xc2fc00003a00780b */ /* 0x000fc60003f6e000 */
[----:B------:R-:W-:Y:S01]  /*3780*/  @!P5 FMUL R59, R59, 0.5 ;  /* 0x3f0000003b3bd820 */ /* 0x000fe20000400000 */
[----:B--2---:R-:W-:Y:S01]  /*3790*/  @!P6 FMUL R43, R43, R43 ;  /* 0x0000002b2b2be220 */ /* 0x004fe20000400000 */
[----:B------:R-:W-:Y:S01]  /*37a0*/  FSETP.GEU.AND P6, PT, R61, -126, PT ;  /* 0xc2fc00003d00780b */ /* 0x000fe20003fce000 */
[----:B------:R-:W2:Y:S07]  /*37b0*/  MUFU.EX2 R57, R57 ;  /* 0x0000003900397308 */ /* 0x000eae0000000800 */
[----:B------:R-:W-:Y:S01]  /*37c0*/  @!P3 FMUL R58, R58, 0.5 ;  /* 0x3f0000003a3ab820 */ /* 0x000fe20000400000 */
[----:B------:R-:W3:Y:S01]  /*37d0*/  MUFU.EX2 R60, R60 ;  /* 0x0000003c003c7308 */ /* 0x000ee20000000800 */
[----:B-1----:R-:W-:Y:S01]  /*37e0*/  @!P4 FMUL R56, R56, R56 ;  /* 0x000000383838c220 */ /* 0x002fe20000400000 */
[----:B------:R-:W-:-:S02]  /*37f0*/  FSETP.GEU.AND P4, PT, R62, -126, PT ;  /* 0xc2fc00003e00780b */ /* 0x000fc40003f8e000 */
[----:B------:R-:W-:-:S04]  /*3800*/  @!P6 FMUL R61, R61, 0.5 ;  /* 0x3f0000003d3de820 */ /* 0x000fc80000400000 */
        /* <DEDUP_REMOVED lines=26> */
[----:B------:R-:W-:Y:S02]  /*39b0*/  WARPGROUP.DEPBAR.LE gsb0, 0x0 ;  /* 0x00008000000079c5 */ /* 0x000fe40000010000 */
[----:B------:R-:W-:Y:S02]  /*39c0*/  F2FP.F16.F32.PACK_AB R24, R49, R48 ;  /* 0x000000303118723e */ /* 0x000fe400000000ff */
[----:B------:R-:W-:Y:S01]  /*39d0*/  F2FP.F16.F32.PACK_AB R26, R53, R52 ;  /* 0x00000034351a723e */ /* 0x000fe200000000ff */
[----:B------:R-:W-:Y:S01]  /*39e0*/  @!P4 FMUL R69, R69, 0.5 ;  /* 0x3f0000004545c820 */ /* 0x000fe20000400000 */
[----:B------:R-:W-:Y:S01]  /*39f0*/  F2FP.F16.F32.PACK_AB R25, R39, R38 ;  /* 0x000000262719723e */ /* 0x000fe200000000ff */
[----:B---3--:R-:W-:Y:S01]  /*3a00*/  @!P1 FMUL R64, R64, R64 ;  /* 0x0000004040409220 */ /* 0x008fe20000400000 */
[----:B------:R-:W-:Y:S01]  /*3a10*/  F2FP.F16.F32.PACK_AB R27, R43, R42 ;  /* 0x0000002a2b1b723e */ /* 0x000fe200000000ff */
[----:B------:R-:W2:Y:S01]  /*3a20*/  MUFU.EX2 R68, R68 ;  /* 0x0000004400447308 */ /* 0x000ea20000000800 */
[----:B------:R-:W-:-:S02]  /*3a30*/  FSETP.GEU.AND P2, PT, R66, -126, PT ;  /* 0xc2fc00004200780b */ /* 0x000fc40003f4e000 */
[----:B------:R-:W-:Y:S01]  /*3a40*/  WARPGROUP.ARRIVE ;  /* 0x00000000000079c5 */ /* 0x000fe20000000000 */
[----:B------:R-:W-:Y:S01]  /*3a50*/  FSETP.GEU.AND P1, PT, R70, -126, PT ;  /* 0xc2fc00004600780b */ /* 0x000fe20003f2e000 */
[----:B-1----:R-:W-:Y:S01]  /*3a60*/  @!P6 FMUL R65, R65, R65 ;  /* 0x000000414141e220 */ /* 0x002fe20000400000 */
[----:B------:R-:W-:Y:S02]  /*3a70*/  FSETP.GEU.AND P6, PT, R71, -126, PT ;  /* 0xc2fc00004700780b */ /* 0x000fe40003fce000 */
[----:B------:R-:W1:Y:S01]  /*3a80*/  MUFU.EX2 R69, R69 ;  /* 0x0000004500457308 */ /* 0x000e620000000800 */
[----:B------:R-:W-:Y:S01]  /*3a90*/  HGMMA.64x64x16.F32 R152, R24, gdesc[UR4].tnspB, R152, gsb0 ;  /* 0x40e0000418987df0 */ /* 0x000fe20008000898 */
[----:B------:R-:W-:Y:S01]  /*3aa0*/  UIADD3 UR6, UR14, 0xa00, URZ ;  /* 0x00000a000e067890 */ /* 0x000fe2000fffe03f */
[----:B------:R-:W-:-:S03]  /*3ab0*/  UMOV UR7, 0x40000040 ;  /* 0x4000004000077882 */ /* 0x000fc60000000000 */
[----:B------:R-:W-:Y:S02]  /*3ac0*/  @!P2 FMUL R66, R66, 0.5 ;  /* 0x3f0000004242a820 */ /* 0x000fe40000400000 */
[----:B------:R-:W3:Y:S01]  /*3ad0*/  MUFU.EX2 R67, R67 ;  /* 0x0000004300437308 */ /* 0x000ee20000000800 */
[----:B------:R-:W-:Y:S01]  /*3ae0*/  @!P1 FMUL R70, R70, 0.5 ;  /* 0x3f00000046469820 */ /* 0x000fe20000400000 */
[----:B--2---:R-:W-:Y:S01]  /*3af0*/  @!P3 FMUL R68, R68, R68 ;  /* 0x000000444444b220 */ /* 0x004fe20000400000 */
[----:B------:R-:W-:Y:S01]  /*3b00*/  FSETP.GEU.AND P3, PT, R72, -126, PT ;  /* 0xc2fc00004800780b */ /* 0x000fe20003f6e000 */
[----:B------:R-:W-:-:S04]  /*3b10*/  @!P6 FMUL R71, R71, 0.5 ;  /* 0x3f0000004747e820 */ /* 0x000fc80000400000 */
[----:B------:R-:W2:Y:S01]  /*3b20*/  MUFU.EX2 R66, R66 ;  /* 0x0000004200427308 */ /* 0x000ea20000000800 */
[----:B-1----:R-:W-:Y:S01]  /*3b30*/  @!P4 FMUL R69, R69, R69 ;  /* 0x000000454545c220 */ /* 0x002fe20000400000 */
[----:B------:R-:W-:-:S06]  /*3b40*/  FSETP.GEU.AND P4, PT, R73, -126, PT ;  /* 0xc2fc00004900780b */ /* 0x000fcc0003f8e000 */
[----:B------:R-:W1:Y:S01]  /*3b50*/  MUFU.EX2 R70, R70 ;  /* 0x0000004600467308 */ /* 0x000e620000000800 */
[----:B---3--:R-:W-:Y:S01]  /*3b60*/  @!P5 FMUL R67, R67, R67 ;  /* 0x000000434343d220 */ /* 0x008fe20000400000 */
[----:B------:R-:W-:Y:S01]  /*3b70*/  @!P3 FMUL R72, R72, 0.5 ;  /* 0x3f0000004848b820 */ /* 0x000fe20000400000 */
[----:B------:R-:W-:-:S04]  /*3b80*/  FSETP.GEU.AND P5, PT, R75, -126, PT ;  /* 0xc2fc00004b00780b */ /* 0x000fc80003fae000 */
[----:B------:R-:W-:Y:S01]  /*3b90*/  @!P4 FMUL R73, R73, 0.5 ;  /* 0x3f0000004949c820 */ /* 0x000fe20000400000 */
[----:B------:R-:W3:Y:S01]  /*3ba0*/  MUFU.EX2 R51, R71 ;  /* 0x0000004700337308 */ /* 0x000ee20000000800 */
[----:B--2---:R-:W-:Y:S01]  /*3bb0*/  @!P2 FMUL R66, R66, R66 ;  /* 0x000000424242a220 */ /* 0x004fe20000400000 */
[----:B------:R-:W-:-:S06]  /*3bc0*/  FSETP.GEU.AND P2, PT, R76, -126, PT ;  /* 0xc2fc00004c00780b */ /* 0x000fcc0003f4e000 */
[----:B------:R-:W2:Y:S01]  /*3bd0*/  MUFU.EX2 R72, R72 ;  /* 0x0000004800487308 */ /* 0x000ea20000000800 */
[----:B-1----:R-:W-:Y:S01]  /*3be0*/  @!P1 FMUL R70, R70, R70 ;  /* 0x0000004646469220 */ /* 0x002fe20000400000 */
[----:B------:R-:W-:Y:S01]  /*3bf0*/  FSETP.GEU.AND P1, PT, R74, -126, PT ;  /* 0xc2fc00004a00780b */ /* 0x000fe20003f2e000 */
[----:B------:R-:W-:-:S04]  /*3c00*/  @!P5 FMUL R75, R75, 0.5 ;  /* 0x3f0000004b4bd820 */ /* 0x000fc80000400000 */
        /* <DEDUP_REMOVED lines=17> */
[----:B------:R-:W-:Y:S02]  /*3d20*/  F2FP.F16.F32.PACK_AB R24, R57, R56 ;  /* 0x000000383918723e */ /* 0x000fe400000000ff */
[----:B------:R-:W-:Y:S01]  /*3d30*/  @!P4 FMUL R79, R79, 0.5 ;  /* 0x3f0000004f4fc820 */ /* 0x000fe20000400000 */
[----:B------:R-:W-:Y:S01]  /*3d40*/  F2FP.F16.F32.PACK_AB R26, R61, R60 ;  /* 0x0000003c3d1a723e */ /* 0x000fe200000000ff */
[----:B------:R-:W3:Y:S01]  /*3d50*/  MUFU.EX2 R75, R75 ;  /* 0x0000004b004b7308 */ /* 0x000ee20000000800 */
[----:B------:R-:W-:Y:S01]  /*3d60*/  F2FP.F16.F32.PACK_AB R25, R59, R58 ;  /* 0x0000003a3b19723e */ /* 0x000fe200000000ff */
[----:B--2---:R-:W-:Y:S01]  /*3d70*/  @!P1 FMUL R74, R74, R74 ;  /* 0x0000004a4a4a9220 */ /* 0x004fe20000400000 */
[----:B------:R-:W-:-:S03]  /*3d80*/  F2FP.F16.F32.PACK_AB R27, R47, R62 ;  /* 0x0000003e2f1b723e */ /* 0x000fc600000000ff */
[----:B------:R-:W-:Y:S01]  /*3d90*/  @!P2 FMUL R80, R80, 0.5 ;  /* 0x3f0000005050a820 */ /* 0x000fe20000400000 */
[----:B-1----:R-:W-:Y:S01]  /*3da0*/  @!P6 FMUL R77, R77, R77 ;  /* 0x0000004d4d4de220 */ /* 0x002fe20000400000 */
[----:B------:R-:W-:Y:S01]  /*3db0*/  FSETP.GEU.AND P6, PT, R81, -126, PT ;  /* 0xc2fc00005100780b */ /* 0x000fe20003fce000 */
[----:B------:R-:W-:Y:S01]  /*3dc0*/  WARPGROUP.ARRIVE ;  /* 0x00000000000079c5 */ /* 0x000fe20000000000 */
[----:B------:R-:W1:Y:S01]  /*3dd0*/  MUFU.EX2 R78, R78 ;  /* 0x0000004e004e7308 */ /* 0x000e620000000800 */
[----:B------:R-:W-:-:S04]  /*3de0*/  FSETP.GEU.AND P1, PT, R84, -126, PT ;  /* 0xc2fc00005400780b */ /* 0x000fc80003f2e000 */
[----:B------:R-:W-:Y:S01]  /*3df0*/  HGMMA.64x64x16.F32 R152, R24, gdesc[UR4].tnspB, R152, gsb0 ;  /* 0x40e0000418987df0 */ /* 0x000fe20008000898 */
[----:B------:R-:W-:Y:S01]  /*3e00*/  UIADD3 UR6, UR14, 0xa80, URZ ;  /* 0x00000a800e067890 */ /* 0x000fe2000fffe03f */
[----:B------:R-:W-:Y:S01]  /*3e10*/  UMOV UR7, 0x40000040 ;  /* 0x4000004000077882 */ /* 0x000fe20000000000 */
[----:B------:R-:W2:Y:S01]  /*3e20*/  MUFU.EX2 R55, R79 ;  /* 0x0000004f00377308 */ /* 0x000ea20000000800 */
[----:B---3--:R-:W-:Y:S02]  /*3e30*/  @!P5 FMUL R75, R75, R75 ;  /* 0x0000004b4b4bd220 */ /* 0x008fe40000400000 */
[----:B------:R-:W-:Y:S01]  /*3e40*/  @!P6 FMUL R81, R81, 0.5 ;  /* 0x3f0000005151e820 */ /* 0x000fe20000400000 */
[----:B------:R-:W-:Y:S02]  /*3e50*/  FSETP.GEU.AND P5, PT, R83, -126, PT ;  /* 0xc2fc00005300780b */ /* 0x000fe40003fae000 */
[----:B------:R-:W-:Y:S01]  /*3e60*/  @!P1 FMUL R84, R84, 0.5 ;  /* 0x3f00000054549820 */ /* 0x000fe20000400000 */
[----:B-1----:R-:W-:Y:S01]  /*3e70*/  @!P3 FMUL R78, R78, R78 ;  /* 0x0000004e4e4eb220 */ /* 0x002fe20000400000 */
[----:B------:R-:W1:Y:S01]  /*3e80*/  MUFU.EX2 R80, R80 ;  /* 0x0000005000507308 */ /* 0x000e620000000800 */
[----:B------:R-:W-:-:S08]  /*3e90*/  FSETP.GEU.AND P3, PT, R82, -126, PT ;  /* 0xc2fc00005200780b */ /* 0x000fd00003f6e000 */
[----:B------:R-:W-:Y:S01]  /*3ea0*/  @!P5 FMUL R83, R83, 0.5 ;  /* 0x3f0000005353d820 */ /* 0x000fe20000400000 */
[----:B--2---:R-:W-:Y:S01]  /*3eb0*/  @!P4 FMUL R55, R55, R55 ;  /* 0x000000373737c220 */ /* 0x004fe20000400000 */
[----:B------:R-:W2:Y:S01]  /*3ec0*/  MUFU.EX2 R81, R81 ;  /* 0x0000005100517308 */ /* 0x000ea20000000800 */
[----:B------:R-:W-:Y:S02]  /*3ed0*/  FSETP.GEU.AND P4, PT, R85, -126, PT ;  /* 0xc2fc00005500780b */ /* 0x000fe40003f8e000 */
[----:B------:R-:W-:Y:S01]  /*3ee0*/  @!P3 FMUL R82, R82, 0.5 ;  /* 0x3f0000005252b820 */ /* 0x000fe20000400000 */
[----:B-1----:R-:W-:Y:S01]  /*3ef0*/  @!P2 FMUL R80, R80, R80 ;  /* 0x000000505050a220 */ /* 0x002fe20000400000 */
[----:B------:R-:W-:-:S03]  /*3f00*/  FSETP.GEU.AND P2, PT, R86, -126, PT ;  /* 0xc2fc00005600780b */ /* 0x000fc60003f4e000 */
[----:B------:R-:W1:Y:S06]  /*3f10*/  MUFU.EX2 R84, R84 ;  /* 0x0000005400547308 */ /* 0x000e6c0000000800 */
[----:B------:R-:W-:Y:S01]  /*3f20*/  @!P4 FMUL R85, R85, 0.5 ;  /* 0x3f0000005555c820 */ /* 0x000fe20000400000 */
[----:B--2---:R-:W-:Y:S01]  /*3f30*/  @!P6 FMUL R81, R81, R81 ;  /* 0x000000515151e220 */ /* 0x004fe20000400000 */
[----:B------:R-:W-:Y:S01]  /*3f40*/  FSETP.GEU.AND P6, PT, R87, -126, PT ;  /* 0xc2fc00005700780b */ /* 0x000fe20003fce000 */
[----:B------:R-:W2:Y:S01]  /*3f50*/  MUFU.EX2 R82, R82 ;  /* 0x0000005200527308 */ /* 0x000ea20000000800 */
[----:B------:R-:W-:-:S07]  /*3f60*/  @!P2 FMUL R86, R86, 0.5 ;  /* 0x3f0000005656a820 */ /* 0x000fce0000400000 */
[----:B------:R-:W3:Y:S01]  /*3f70*/  MUFU.EX2 R85, R85 ;  /* 0x0000005500557308 */ /* 0x000ee20000000800 */
[----:B-1----:R-:W-:Y:S01]  /*3f80*/  @!P1 FMUL R84, R84, R84 ;  /* 0x0000005454549220 */ /* 0x002fe20000400000 */
[----:B------:R-:W-:Y:S02]  /*3f90*/  FSETP.GEU.AND P1, PT, R88, -126, PT ;  /* 0xc2fc00005800780b */ /* 0x000fe40003f2e000 */
        /* <DEDUP_REMOVED lines=11> */
[----:B------:R-:W-:Y:S01]  /*4050*/  FSETP.GEU.AND P5, PT, R91, -126, PT ;  /* 0xc2fc00005b00780b */ /* 0x000fe20003fae000 */
[----:B------:R-:W-:Y:S02]  /*4060*/  WARPGROUP.DEPBAR.LE gsb0, 0x0 ;  /* 0x00008000000079c5 */ /* 0x000fe40000010000 */
[----:B------:R-:W-:Y:S02]  /*4070*/  F2FP.F16.F32.PACK_AB R24, R65, R64 ;  /* 0x000000404118723e */ /* 0x000fe400000000ff */
[----:B------:R-:W-:Y:S01]  /*4080*/  @!P4 FMUL R89, R89, 0.5 ;  /* 0x3f0000005959c820 */ /* 0x000fe20000400000 */
[----:B------:R-:W-:Y:S01]  /*4090*/  F2FP.F16.F32.PACK_AB R26, R69, R68 ;  /* 0x00000044451a723e */ /* 0x000fe200000000ff */
[----:B--2---:R-:W-:Y:S01]  /*40a0*/  @!P2 FMUL R86, R86, R86 ;  /* 0x000000565656a220 */ /* 0x004fe20000400000 */
[----:B------:R-:W-:Y:S01]  /*40b0*/  F2FP.F16.F32.PACK_AB R25, R67, R66 ;  /* 0x000000424319723e */ /* 0x000fe200000000ff */
[----:B------:R-:W1:Y:S01]  /*40c0*/  MUFU.EX2 R185, R88 ;  /* 0x0000005800b97308 */ /* 0x000e620000000800 */
[----:B------:R-:W-:-:S02]  /*40d0*/  F2FP.F16.F32.PACK_AB R27, R51, R70 ;  /* 0x00000046331b723e */ /* 0x000fc400000000ff */
[----:B------:R-:W-:Y:S01]  /*40e0*/  FSETP.GEU.AND P2, PT, R90, -126, PT ;  /* 0xc2fc00005a00780b */ /* 0x000fe20003f4e000 */
[----:B------:R-:W-:Y:S01]  /*40f0*/  @!P5 FMUL R91, R91, 0.5 ;  /* 0x3f0000005b5bd820 */ /* 0x000fe20000400000 */
[----:B------:R-:W-:Y:S01]  /*4100*/  WARPGROUP.ARRIVE ;  /* 0x00000000000079c5 */ /* 0x000fe20000000000 */
[----:B---3--:R-:W-:Y:S01]  /*4110*/  @!P6 FMUL R63, R63, R63 ;  /* 0x0000003f3f3fe220 */ /* 0x008fe20000400000 */
[----:B------:R-:W-:Y:S01]  /*4120*/  FSETP.GEU.AND P6, PT, R93, -126, PT ;  /* 0xc2fc00005d00780b */ /* 0x000fe20003fce000 */
[----:B------:R-:W2:Y:S03]  /*4130*/  MUFU.EX2 R184, R89 ;  /* 0x0000005900b87308 */ /* 0x000ea60000000800 */
[----:B------:R-:W-:Y:S01]  /*4140*/  HGMMA.64x64x16.F32 R152, R24, gdesc[UR4].tnspB, R152, gsb0 ;  /* 0x40e0000418987df0 */ /* 0x000fe20008000898 */
[----:B------:R-:W-:Y:S01]  /*4150*/  UIADD3 UR6, UR14, 0xb00, URZ ;  /* 0x00000b000e067890 */ /* 0x000fe2000fffe03f */
[----:B------:R-:W-:-:S03]  /*4160*/  UMOV UR7, 0x40000040 ;  /* 0x4000004000077882 */ /* 0x000fc60000000000 */
[----:B------:R-:W-:Y:S01]  /*4170*/  @!P2 FMUL R90, R90, 0.5 ;  /* 0x3f0000005a5aa820 */ /* 0x000fe20000400000 */
[----:B-1----:R-:W-:Y:S01]  /*4180*/  @!P1 FMUL R185, R185, R185 ;  /* 0x000000b9b9b99220 */ /* 0x002fe20000400000 */
[----:B------:R-:W-:Y:S01]  /*4190*/  FSETP.GEU.AND P1, PT, R94, -126, PT ;  /* 0xc2fc00005e00780b */ /* 0x000fe20003f2e000 */
[----:B------:R-:W1:Y:S01]  /*41a0*/  MUFU.EX2 R187, R92 ;  /* 0x0000005c00bb7308 */ /* 0x000e620000000800 */
[----:B------:R-:W-:Y:S01]  /*41b0*/  @!P6 FMUL R93, R93, 0.5 ;  /* 0x3f0000005d5de820 */ /* 0x000fe20000400000 */
[----:B--2---:R-:W-:Y:S01]  /*41c0*/  @!P4 FMUL R184, R184, R184 ;  /* 0x000000b8b8b8c220 */ /* 0x004fe20000400000 */
[----:B------:R-:W-:-:S05]  /*41d0*/  FSETP.GEU.AND P4, PT, R95, -126, PT ;  /* 0xc2fc00005f00780b */ /* 0x000fca0003f8e000 */
[----:B------:R-:W2:Y:S04]  /*41e0*/  MUFU.EX2 R88, R93 ;  /* 0x0000005d00587308 */ /* 0x000ea80000000800 */
[----:B------:R-:W-:-:S04]  /*41f0*/  @!P1 FMUL R94, R94, 0.5 ;  /* 0x3f0000005e5e9820 */ /* 0x000fc80000400000 */
[----:B------:R-:W3:Y:S01]  /*4200*/  MUFU.EX2 R79, R90 ;  /* 0x0000005a004f7308 */ /* 0x000ee20000000800 */
[----:B-1----:R-:W-:Y:S01]  /*4210*/  @!P3 FMUL R187, R187, R187 ;  /* 0x000000bbbbbbb220 */ /* 0x002fe20000400000 */
[----:B------:R-:W-:Y:S01]  /*4220*/  FSETP.GEU.AND P3, PT, R96, -126, PT ;  /* 0xc2fc00006000780b */ /* 0x000fe20003f6e000 */
[----:B------:R-:W-:-:S05]  /*4230*/  @!P4 FMUL R95, R95, 0.5 ;  /* 0x3f0000005f5fc820 */ /* 0x000fca0000400000 */
        /* <DEDUP_REMOVED lines=18> */
[----:B------:R-:W-:-:S03]  /*4360*/  FSETP.GEU.AND P4, PT, R101, -126, PT ;  /* 0xc2fc00006500780b */ /* 0x000fc60003f8e000 */
[----:B------:R-:W-:Y:S02]  /*4370*/  FADD R23, R23, R46 ;  /* 0x0000002e17177221 */ /* 0x000fe40000000000 */
[----:B------:R-:W-:Y:S01]  /*4380*/  @!P1 FMUL R98, R98, 0.5 ;  /* 0x3f00000062629820 */ /* 0x000fe20000400000 */
[----:B------:R-:W3:Y:S01]  /*4390*/  MUFU.EX2 R89, R100 ;  /* 0x0000006400597308 */ /* 0x000ee20000000800 */
[----:B-1----:R-:W-:Y:S01]  /*43a0*/  @!P3 FMUL R189, R189, R189 ;  /* 0x000000bdbdbdb220 */ /* 0x002fe20000400000 */
[----:B------:R-:W-:-:S03]  /*43b0*/  FSETP.GEU.AND P3, PT, R102, -126, PT ;  /* 0xc2fc00006600780b */ /* 0x000fc60003f6e000 */
[----:B------:R-:W-:Y:S01]  /*43c0*/  FADD R32, R32, R189 ;  /* 0x000000bd20207221 */ /* 0x000fe20000000000 */
[----:B------:R-:W-:Y:S02]  /*43d0*/  WARPGROUP.DEPBAR.LE gsb0, 0x0 ;  /* 0x00008000000079c5 */ /* 0x000fe40000010000 */
[----:B------:R-:W-:Y:S01]  /*43e0*/  F2FP.F16.F32.PACK_AB R24, R73, R72 ;  /* 0x000000484918723e */ /* 0x000fe200000000ff */
[----:B--2---:R-:W-:Y:S01]  /*43f0*/  @!P6 FMUL R96, R96, R96 ;  /* 0x000000606060e220 */ /* 0x004fe20000400000 */
[----:B------:R-:W-:Y:S01]  /*4400*/  F2FP.F16.F32.PACK_AB R26, R77, R76 ;  /* 0x0000004c4d1a723e */ /* 0x000fe200000000ff */
[----:B------:R-:W-:Y:S01]  /*4410*/  @!P4 FMUL R101, R101, 0.5 ;  /* 0x3f0000006565c820 */ /* 0x000fe20000400000 */
[----:B------:R-:W-:Y:S01]  /*4420*/  F2FP.F16.F32.PACK_AB R25, R75, R74 ;  /* 0x0000004a4b19723e */ /* 0x000fe200000000ff */
[----:B------:R-:W1:Y:S01]  /*4430*/  MUFU.EX2 R98, R98 ;  /* 0x0000006200627308 */ /* 0x000e620000000800 */
[----:B------:R-:W-:Y:S01]  /*4440*/  F2FP.F16.F32.PACK_AB R27, R55, R78 ;  /* 0x0000004e371b723e */ /* 0x000fe200000000ff */
[----:B------:R-:W-:Y:S01]  /*4450*/  @!P3 FMUL R102, R102, 0.5 ;  /* 0x3f0000006666b820 */ /* 0x000fe20000400000 */
[----:B------:R-:W-:Y:S01]  /*4460*/  FSETP.GEU.AND P6, PT, R103, -126, PT ;  /* 0xc2fc00006700780b */ /* 0x000fe20003fce000 */
[----:B---3--:R-:W-:Y:S01]  /*4470*/  @!P2 FMUL R89, R89, R89 ;  /* 0x000000595959a220 */ /* 0x008fe20000400000 */
[----:B------:R-:W-:Y:S01]  /*4480*/  WARPGROUP.ARRIVE ;  /* 0x00000000000079c5 */ /* 0x000fe20000000000 */
[----:B------:R-:W-:Y:S01]  /*4490*/  FSETP.GEU.AND P2, PT, R104, -126, PT ;  /* 0xc2fc00006800780b */ /* 0x000fe20003f4e000 */
[----:B------:R-:W-:Y:S01]  /*44a0*/  FADD R33, R33, R96 ;  /* 0x0000006021217221 */ /* 0x000fe20000000000 */
[----:B------:R-:W2:Y:S01]  /*44b0*/  MUFU.EX2 R90, R101 ;  /* 0x00000065005a7308 */ /* 0x000ea20000000800 */
[----:B------:R-:W-:-:S02]  /*44c0*/  FADD R36, R36, R89 ;  /* 0x0000005924247221 */ /* 0x000fc40000000000 */
[----:B------:R-:W-:Y:S01]  /*44d0*/  HGMMA.64x64x16.F32 R152, R24, gdesc[UR4].tnspB, R152, gsb0 ;  /* 0x40e0000418987df0 */ /* 0x000fe20008000898 */
[----:B------:R-:W-:Y:S01]  /*44e0*/  UIADD3 UR6, UR14, 0xb80, URZ ;  /* 0x00000b800e067890 */ /* 0x000fe2000fffe03f */
[----:B------:R-:W-:-:S03]  /*44f0*/  UMOV UR7, 0x40000040 ;  /* 0x4000004000077882 */ /* 0x000fc60000000000 */
[----:B------:R-:W-:Y:S01]  /*4500*/  @!P6 FMUL R103, R103, 0.5 ;  /* 0x3f0000006767e820 */ /* 0x000fe20000400000 */
[----:B------:R-:W3:Y:S01]  /*4510*/  MUFU.EX2 R99, R99 ;  /* 0x0000006300637308 */ /* 0x000ee20000000800 */
[----:B-1----:R-:W-:Y:S01]  /*4520*/  @!P1 FMUL R98, R98, R98 ;  /* 0x0000006262629220 */ /* 0x002fe20000400000 */
[----:B------:R-:W-:Y:S01]  /*4530*/  @!P2 FMUL R104, R104, 0.5 ;  /* 0x3f0000006868a820 */ /* 0x000fe20000400000 */
[----:B------:R-:W-:-:S05]  /*4540*/  FSETP.GEU.AND P1, PT, R108, -126, PT ;  /* 0xc2fc00006c00780b */ /* 0x000fca0003f2e000 */
[----:B------:R-:W1:Y:S01]  /*4550*/  MUFU.EX2 R87, R102 ;  /* 0x0000006600577308 */ /* 0x000e620000000800 */
[----:B--2---:R-:W-:Y:S01]  /*4560*/  @!P4 FMUL R90, R90, R90 ;  /* 0x0000005a5a5ac220 */ /* 0x004fe20000400000 */
[----:B------:R-:W-:-:S03]  /*4570*/  FSETP.GEU.AND P4, PT, R105, -126, PT ;  /* 0xc2fc00006900780b */ /* 0x000fc60003f8e000 */
[----:B------:R-:W-:-:S03]  /*4580*/  FADD R37, R37, R90 ;  /* 0x0000005a25257221 */ /* 0x000fc60000000000 */
[----:B------:R-:W2:Y:S01]  /*4590*/  MUFU.EX2 R54, R103 ;  /* 0x0000006700367308 */ /* 0x000ea20000000800 */
[----:B---3--:R-:W-:Y:S01]  /*45a0*/  @!P5 FMUL R99, R99, R99 ;  /* 0x000000636363d220 */ /* 0x008fe20000400000 */
[----:B------:R-:W-:Y:S01]  /*45b0*/  FSETP.GEU.AND P5, PT, R107, -126, PT ;  /* 0xc2fc00006b00780b */ /* 0x000fe20003fae000 */
[----:B------:R-:W-:Y:S02]  /*45c0*/  @!P1 FMUL R108, R108, 0.5 ;  /* 0x3f0000006c6c9820 */ /* 0x000fe40000400000 */
[----:B------:R-:W-:Y:S02]  /*45d0*/  FADD R22, R22, R99 ;  /* 0x0000006316167221 */ /* 0x000fe40000000000 */
[----:B------:R-:W-:Y:S01]  /*45e0*/  @!P4 FMUL R105, R105, 0.5 ;  /* 0x3f0000006969c820 */ /* 0x000fe20000400000 */
[----:B------:R-:W3:Y:S01]  /*45f0*/  MUFU.EX2 R97, R104 ;  /* 0x0000006800617308 */ /* 0x000ee20000000800 */
[----:B-1----:R-:W-:Y:S01]  /*4600*/  @!P3 FMUL R87, R87, R87 ;  /* 0x000000575757b220 */ /* 0x002fe20000400000 */
[----:B------:R-:W-:-:S03]  /*4610*/  FSETP.GEU.AND P3, PT, R106, -126, PT ;  /* 0xc2fc00006a00780b */ /* 0x000fc60003f6e000 */
[----:B------:R-:W-:Y:S02]  /*4620*/  FADD R28, R28, R87 ;  /* 0x000000571c1c7221 */ /* 0x000fe40000000000 */
[----:B------:R-:W-:Y:S01]  /*4630*/  @!P5 FMUL R107, R107, 0.5 ;  /* 0x3f0000006b6bd820 */ /* 0x000fe20000400000 */
[----:B------:R-:W1:Y:S01]  /*4640*/  MUFU.EX2 R100, R105 ;  /* 0x0000006900647308 */ /* 0x000e620000000800 */
[----:B--2---:R-:W-:Y:S01]  /*4650*/  @!P6 FMUL R54, R54, R54 ;  /* 0x000000363636e220 */ /* 0x004fe20000400000 */
[----:B------:R-:W-:-:S03]  /*4660*/  FSETP.GEU.AND P6, PT, R109, -126, PT ;  /* 0xc2fc00006d00780b */ /* 0x000fc60003fce000 */
[----:B------:R-:W-:Y:S02]  /*4670*/  FADD R29, R29, R54 ;  /* 0x000000361d1d7221 */ /* 0x000fe40000000000 */
        /* <DEDUP_REMOVED lines=18> */
[----:B------:R-:W-:-:S05]  /*47a0*/  FSETP.GEU.AND P3, PT, R116, -126, PT ;  /* 0xc2fc00007400780b */ /* 0x000fca0003f6e000 */
[----:B------:R-:W-:Y:S01]  /*47b0*/  @!P1 FMUL R112, R112, 0.5 ;  /* 0x3f00000070709820 */ /* 0x000fe20000400000 */
[----:B------:R-:W-:Y:S02]  /*47c0*/  WARPGROUP.DEPBAR.LE gsb0, 0x0 ;  /* 0x00008000000079c5 */ /* 0x000fe40000010000 */
[----:B------:R-:W-:Y:S01]  /*47d0*/  F2FP.F16.F32.PACK_AB R24, R81, R80 ;  /* 0x000000505118723e */ /* 0x000fe200000000ff */
[----:B------:R-:W3:Y:S01]  /*47e0*/  MUFU.EX2 R110, R110 ;  /* 0x0000006e006e7308 */ /* 0x000ee20000000800 */
[----:B------:R-:W-:Y:S01]  /*47f0*/  F2FP.F16.F32.PACK_AB R26, R85, R84 ;  /* 0x00000054551a723e */ /* 0x000fe200000000ff */
[----:B-1----:R-:W-:Y:S01]  /*4800*/  @!P6 FMUL R102, R102, R102 ;  /* 0x000000666666e220 */ /* 0x002fe20000400000 */
[----:B------:R-:W-:Y:S01]  /*4810*/  F2FP.F16.F32.PACK_AB R25, R83, R82 ;  /* 0x000000525319723e */ /* 0x000fe200000000ff */
[----:B------:R-:W-:Y:S01]  /*4820*/  @!P3 FMUL R116, R116, 0.5 ;  /* 0x3f0000007474b820 */ /* 0x000fe20000400000 */
[----:B------:R-:W-:Y:S01]  /*4830*/  F2FP.F16.F32.PACK_AB R27, R63, R86 ;  /* 0x000000563f1b723e */ /* 0x000fe200000000ff */
[----:B--2---:R-:W-:Y:S01]  /*4840*/  @!P5 FMUL R107, R107, R107 ;  /* 0x0000006b6b6bd220 */ /* 0x004fe20000400000 */
[----:B------:R-:W-:Y:S01]  /*4850*/  FSETP.GEU.AND P6, PT, R113, -126, PT ;  /* 0xc2fc00007100780b */ /* 0x000fe20003fce000 */
[----:B------:R-:W1:Y:S01]  /*4860*/  MUFU.EX2 R91, R111 ;  /* 0x0000006f005b7308 */ /* 0x000e620000000800 */
[----:B------:R-:W-:Y:S01]  /*4870*/  WARPGROUP.ARRIVE ;  /* 0x00000000000079c5 */ /* 0x000fe20000000000 */
[----:B------:R-:W-:Y:S01]  /*4880*/  FSETP.GEU.AND P5, PT, R115, -126, PT ;  /* 0xc2fc00007300780b */ /* 0x000fe20003fae000 */
[----:B------:R-:W-:Y:S01]  /*4890*/  FADD R45, R45, R102 ;  /* 0x000000662d2d7221 */ /* 0x000fe20000000000 */
[----:B------:R-:W-:-:S03]  /*48a0*/  FADD R30, R30, R107 ;  /* 0x0000006b1e1e7221 */ /* 0x000fc60000000000 */
[----:B------:R-:W-:Y:S01]  /*48b0*/  HGMMA.64x64x16.F32 R152, R24, gdesc[UR4].tnspB, R152, gsb0 ;  /* 0x40e0000418987df0 */ /* 0x000fe20008000898 */
[----:B------:R-:W-:Y:S01]  /*48c0*/  UIADD3 UR6, UR14, 0xc00, URZ ;  /* 0x00000c000e067890 */ /* 0x000fe2000fffe03f */
[----:B---3--:R-:W-:Y:S01]  /*48d0*/  @!P2 FMUL R110, R110, R110 ;  /* 0x0000006e6e6ea220 */ /* 0x008fe20000400000 */
[----:B------:R-:W-:Y:S01]  /*48e0*/  UMOV UR7, 0x40000040 ;  /* 0x4000004000077882 */ /* 0x000fe20000000000 */
[----:B------:R-:W2:Y:S01]  /*48f0*/  MUFU.EX2 R103, R112 ;  /* 0x0000007000677308 */ /* 0x000ea20000000800 */
[----:B------:R-:W-:Y:S01]  /*4900*/  @!P6 FMUL R113, R113, 0.5 ;  /* 0x3f0000007171e820 */ /* 0x000fe20000400000 */
[----:B------:R-:W-:Y:S01]  /*4910*/  FSETP.GEU.AND P2, PT, R114, -126, PT ;  /* 0xc2fc00007200780b */ /* 0x000fe20003f4e000 */
[----:B------:R-:W-:Y:S01]  /*4920*/  FADD R31, R31, R110 ;  /* 0x0000006e1f1f7221 */ /* 0x000fe20000000000 */
[----:B------:R-:W-:Y:S01]  /*4930*/  @!P5 FMUL R115, R115, 0.5 ;  /* 0x3f0000007373d820 */ /* 0x000fe20000400000 */
[----:B-1----:R-:W-:Y:S01]  /*4940*/  @!P4 FMUL R91, R91, R91 ;  /* 0x0000005b5b5bc220 */ /* 0x002fe20000400000 */
[----:B------:R-:W-:-:S02]  /*4950*/  FSETP.GEU.AND P4, PT, R117, -126, PT ;  /* 0xc2fc00007500780b */ /* 0x000fc40003f8e000 */
[----:B------:R-:W1:Y:S01]  /*4960*/  MUFU.EX2 R104, R113 ;  /* 0x0000007100687308 */ /* 0x000e620000000800 */
[----:B------:R-:W-:-:S06]  /*4970*/  FADD R34, R34, R91 ;  /* 0x0000005b22227221 */ /* 0x000fcc0000000000 */
[----:B------:R-:W-:Y:S01]  /*4980*/  @!P2 FMUL R114, R114, 0.5 ;  /* 0x3f0000007272a820 */ /* 0x000fe20000400000 */
[----:B------:R-:W3:Y:S01]  /*4990*/  MUFU.EX2 R105, R116 ;  /* 0x0000007400697308 */ /* 0x000ee20000000800 */
[----:B--2---:R-:W-:Y:S01]  /*49a0*/  @!P1 FMUL R103, R103, R103 ;  /* 0x0000006767679220 */ /* 0x004fe20000400000 */
[----:B------:R-:W-:Y:S01]  /*49b0*/  FSETP.GEU.AND P1, PT, R118, -126, PT ;  /* 0xc2fc00007600780b */ /* 0x000fe20003f2e000 */
[----:B------:R-:W-:Y:S02]  /*49c0*/  @!P4 FMUL R117, R117, 0.5 ;  /* 0x3f0000007575c820 */ /* 0x000fe40000400000 */
[----:B------:R-:W-:-:S03]  /*49d0*/  FADD R48, R48, R103 ;  /* 0x0000006730307221 */ /* 0x000fc60000000000 */
[----:B------:R-:W2:Y:S01]  /*49e0*/  MUFU.EX2 R106, R117 ;  /* 0x00000075006a7308 */ /* 0x000ea20000000800 */
[----:B-1----:R-:W-:Y:S01]  /*49f0*/  @!P6 FMUL R104, R104, R104 ;  /* 0x000000686868e220 */ /* 0x002fe20000400000 */
[----:B------:R-:W-:-:S03]  /*4a00*/  FSETP.GEU.AND P6, PT, R119, -126, PT ;  /* 0xc2fc00007700780b */ /* 0x000fc60003fce000 */
[----:B------:R-:W-:Y:S02]  /*4a10*/  FADD R49, R49, R104 ;  /* 0x0000006831317221 */ /* 0x000fe40000000000 */
[----:B------:R-:W-:Y:S01]  /*4a20*/  @!P1 FMUL R118, R118, 0.5 ;  /* 0x3f00000076769820 */ /* 0x000fe20000400000 */
[----:B------:R-:W1:Y:S01]  /*4a30*/  MUFU.EX2 R93, R114 ;  /* 0x00000072005d7308 */ /* 0x000e620000000800 */
[----:B---3--:R-:W-:Y:S01]  /*4a40*/  @!P3 FMUL R105, R105, R105 ;  /* 0x000000696969b220 */ /* 0x008fe20000400000 */
[----:B------:R-:W-:-:S03]  /*4a50*/  FSETP.GEU.AND P3, PT, R120, -126, PT ;  /* 0xc2fc00007800780b */ /* 0x000fc60003f6e000 */
[----:B------:R-:W-:Y:S02]  /*4a60*/  FADD R52, R52, R105 ;  /* 0x0000006934347221 */ /* 0x000fe40000000000 */
[----:B------:R-:W-:Y:S01]  /*4a70*/  @!P6 FMUL R119, R119, 0.5 ;  /* 0x3f0000007777e820 */ /* 0x000fe20000400000 */
[----:B------:R-:W3:Y:S01]  /*4a80*/  MUFU.EX2 R92, R115 ;  /* 0x00000073005c7308 */ /* 0x000ee20000000800 */
[----:B--2---:R-:W-:Y:S01]  /*4a90*/  @!P4 FMUL R106, R106, R106 ;  /* 0x0000006a6a6ac220 */ /* 0x004fe20000400000 */
[----:B------:R-:W-:-:S03]  /*4aa0*/  FSETP.GEU.AND P4, PT, R121, -126, PT ;  /* 0xc2fc00007900780b */ /* 0x000fc60003f8e000 */
[----:B------:R-:W-:Y:S02]  /*4ab0*/  FADD R53, R53, R106 ;  /* 0x0000006a35357221 */ /* 0x000fe40000000000 */
[----:B------:R-:W-:Y:S01]  /*4ac0*/  @!P3 FMUL R120, R120, 0.5 ;  /* 0x3f0000007878b820 */ /* 0x000fe20000400000 */
        /* <DEDUP_REMOVED lines=17> */
[----:B------:R-:W-:Y:S02]  /*4be0*/  WARPGROUP.DEPBAR.LE gsb0, 0x0 ;  /* 0x00008000000079c5 */ /* 0x000fe40000010000 */
[----:B------:R-:W-:Y:S01]  /*4bf0*/  F2FP.F16.F32.PACK_AB R24, R184, R185 ;  /* 0x000000b9b818723e */ /* 0x000fe200000000ff */
[----:B------:R-:W-:Y:S01]  /*4c00*/  FADD R185, R12, R185 ;  /* 0x000000b90cb97221 */ /* 0x000fe20000000000 */
[----:B------:R-:W-:Y:S01]  /*4c10*/  F2FP.F16.F32.PACK_AB R26, R88, R187 ;  /* 0x000000bb581a723e */ /* 0x000fe200000000ff */
[----:B------:R-:W-:Y:S01]  /*4c20*/  @!P1 FMUL R123, R123, 0.5 ;  /* 0x3f0000007b7b9820 */ /* 0x000fe20000400000 */
[----:B------:R-:W-:Y:S01]  /*4c30*/  F2FP.F16.F32.PACK_AB R25, R50, R79 ;  /* 0x0000004f3219723e */ /* 0x000fe200000000ff */
[----:B---3--:R-:W-:Y:S01]  /*4c40*/  @!P3 FMUL R109, R109, R109 ;  /* 0x0000006d6d6db220 */ /* 0x008fe20000400000 */
[----:B------:R-:W-:Y:S01]  /*4c50*/  F2FP.F16.F32.PACK_AB R27, R46, R71 ;  /* 0x000000472e1b723e */ /* 0x000fe200000000ff */
[----:B------:R-:W1:Y:S01]  /*4c60*/  MUFU.EX2 R111, R124 ;  /* 0x0000007c006f7308 */ /* 0x000e620000000800 */
[----:B------:R-:W-:Y:S01]  /*4c70*/  FSETP.GEU.AND P6, PT, R125, -126, PT ;  /* 0xc2fc00007d00780b */ /* 0x000fe20003fce000 */
[----:B------:R-:W-:Y:S01]  /*4c80*/  FADD R184, R15, R184 ;  /* 0x000000b80fb87221 */ /* 0x000fe20000000000 */
[----:B------:R-:W-:Y:S01]  /*4c90*/  WARPGROUP.ARRIVE ;  /* 0x00000000000079c5 */ /* 0x000fe20000000000 */
[----:B------:R-:W-:Y:S01]  /*4ca0*/  FSETP.GEU.AND P3, PT, R126, -126, PT ;  /* 0xc2fc00007e00780b */ /* 0x000fe20003f6e000 */
[----:B------:R-:W-:Y:S01]  /*4cb0*/  FADD R187, R14, R187 ;  /* 0x000000bb0ebb7221 */ /* 0x000fe20000000000 */
[----:B--2---:R-:W-:Y:S01]  /*4cc0*/  @!P4 FMUL R108, R108, R108 ;  /* 0x0000006c6c6cc220 */ /* 0x004fe20000400000 */
[----:B------:R-:W-:Y:S01]  /*4cd0*/  FSETP.GEU.AND P4, PT, R127, -126, PT ;  /* 0xc2fc00007f00780b */ /* 0x000fe20003f8e000 */
[----:B------:R-:W2:Y:S01]  /*4ce0*/  MUFU.EX2 R117, R122 ;  /* 0x0000007a00757308 */ /* 0x000ea20000000800 */
[----:B------:R-:W-:Y:S01]  /*4cf0*/  HGMMA.64x64x16.F32 R152, R24, gdesc[UR4].tnspB, R152, gsb0 ;  /* 0x40e0000418987df0 */ /* 0x000fe20008000898 */
[----:B------:R-:W-:Y:S01]  /*4d00*/  UIADD3 UR6, UR14, 0xc80, URZ ;  /* 0x00000c800e067890 */ /* 0x000fe2000fffe03f */
[----:B------:R-:W-:Y:S01]  /*4d10*/  FADD R88, R19, R88 ;  /* 0x0000005813587221 */ /* 0x000fe20000000000 */
[----:B------:R-:W-:Y:S01]  /*4d20*/  UMOV UR7, 0x40000040 ;  /* 0x4000004000077882 */ /* 0x000fe20000000000 */
[----:B------:R-:W-:Y:S01]  /*4d30*/  FADD R79, R18, R79 ;  /* 0x0000004f124f7221 */ /* 0x000fe20000000000 */
[----:B------:R-:W-:Y:S01]  /*4d40*/  @!P6 FMUL R125, R125, 0.5 ;  /* 0x3f0000007d7de820 */ /* 0x000fe20000400000 */
[----:B------:R-:W-:Y:S01]  /*4d50*/  FADD R71, R20, R71 ;  /* 0x0000004714477221 */ /* 0x000fe20000000000 */
[----:B------:R-:W3:Y:S01]  /*4d60*/  MUFU.EX2 R118, R123 ;  /* 0x0000007b00767308 */ /* 0x000ee20000000800 */
[----:B------:R-:W-:Y:S01]  /*4d70*/  @!P3 FMUL R126, R126, 0.5 ;  /* 0x3f0000007e7eb820 */ /* 0x000fe20000400000 */
[----:B-1----:R-:W-:Y:S01]  /*4d80*/  @!P2 FMUL R111, R111, R111 ;  /* 0x0000006f6f6fa220 */ /* 0x002fe20000400000 */
[----:B------:R-:W-:Y:S01]  /*4d90*/  FSETP.GEU.AND P2, PT, R128, -126, PT ;  /* 0xc2fc00008000780b */ /* 0x000fe20003f4e000 */
[----:B------:R-:W-:Y:S01]  /*4da0*/  @!P4 FMUL R127, R127, 0.5 ;  /* 0x3f0000007f7fc820 */ /* 0x000fe20000400000 */
[----:B------:R-:W-:Y:S01]  /*4db0*/  FADD R56, R56, R109 ;  /* 0x0000006d38387221 */ /* 0x000fe20000000000 */
[----:B------:R-:W-:Y:S01]  /*4dc0*/  FADD R57, R57, R108 ;  /* 0x0000006c39397221 */ /* 0x000fe20000000000 */
[----:B------:R-:W-:Y:S01]  /*4dd0*/  FADD R60, R60, R111 ;  /* 0x0000006f3c3c7221 */ /* 0x000fe20000000000 */
[----:B------:R-:W1:Y:S01]  /*4de0*/  MUFU.EX2 R112, R125 ;  /* 0x0000007d00707308 */ /* 0x000e620000000800 */
[----:B--2---:R-:W-:Y:S01]  /*4df0*/  @!P5 FMUL R117, R117, R117 ;  /* 0x000000757575d220 */ /* 0x004fe20000400000 */
[----:B------:R-:W-:Y:S01]  /*4e00*/  FSETP.GEU.AND P5, PT, R132, -126, PT ;  /* 0xc2fc00008400780b */ /* 0x000fe20003fae000 */
[----:B------:R-:W-:Y:S01]  /*4e10*/  FADD R43, R43, R94 ;  /* 0x0000005e2b2b7221 */ /* 0x000fe20000000000 */
[----:B------:R-:W-:Y:S01]  /*4e20*/  FADD R56, R185, R56 ;  /* 0x00000038b9387221 */ /* 0x000fe20000000000 */
[----:B------:R-:W-:Y:S01]  /*4e30*/  FADD R57, R184, R57 ;  /* 0x00000039b8397221 */ /* 0x000fe20000000000 */
[----:B------:R-:W-:-:S02]  /*4e40*/  FADD R60, R187, R60 ;  /* 0x0000003cbb3c7221 */ /* 0x000fc40000000000 */
[----:B------:R-:W2:Y:S01]  /*4e50*/  MUFU.EX2 R119, R126 ;  /* 0x0000007e00777308 */ /* 0x000ea20000000800 */
[----:B---3--:R-:W-:Y:S01]  /*4e60*/  @!P1 FMUL R118, R118, R118 ;  /* 0x0000007676769220 */ /* 0x008fe20000400000 */
[----:B------:R-:W-:Y:S01]  /*4e70*/  @!P2 FMUL R128, R128, 0.5 ;  /* 0x3f0000008080a820 */ /* 0x000fe20000400000 */
[----:B------:R-:W-:Y:S02]  /*4e80*/  FSETP.GEU.AND P1, PT, R133, -126, PT ;  /* 0xc2fc00008500780b */ /* 0x000fe40003f2e000 */
[----:B------:R-:W-:Y:S02]  /*4e90*/  FADD R59, R59, R118 ;  /* 0x000000763b3b7221 */ /* 0x000fe40000000000 */
[----:B------:R-:W-:Y:S01]  /*4ea0*/  @!P5 FMUL R132, R132, 0.5 ;  /* 0x3f0000008484d820 */ /* 0x000fe20000400000 */
[----:B------:R-:W3:Y:S01]  /*4eb0*/  MUFU.EX2 R120, R127 ;  /* 0x0000007f00787308 */ /* 0x000ee20000000800 */
[----:B-1----:R-:W-:Y:S01]  /*4ec0*/  @!P6 FMUL R112, R112, R112 ;  /* 0x000000707070e220 */ /* 0x002fe20000400000 */
[----:B------:R-:W-:-:S03]  /*4ed0*/  FSETP.GEU.AND P6, PT, R129, -126, PT ;  /* 0xc2fc00008100780b */ /* 0x000fc60003fce000 */
[----:B------:R-:W-:-:S03]  /*4ee0*/  FADD R61, R61, R112 ;  /* 0x000000703d3d7221 */ /* 0x000fc60000000000 */
[----:B------:R-:W1:Y:S01]  /*4ef0*/  MUFU.EX2 R113, R128 ;  /* 0x0000008000717308 */ /* 0x000e620000000800 */
[----:B--2---:R-:W-:Y:S01]  /*4f00*/  @!P3 FMUL R119, R119, R119 ;  /* 0x000000777777b220 */ /* 0x004fe20000400000 */
[----:B------:R-:W-:Y:S01]  /*4f10*/  FSETP.GEU.AND P3, PT, R130, -126, PT ;  /* 0xc2fc00008200780b */ /* 0x000fe20003f6e000 */
[----:B------:R-:W-:Y:S01]  /*4f20*/  @!P1 FMUL R133, R133, 0.5 ;  /* 0x3f00000085859820 */ /* 0x000fe20000400000 */
[----:B------:R-:W-:Y:S01]  /*4f30*/  FADD R61, R88, R61 ;  /* 0x0000003d583d7221 */ /* 0x000fe20000000000 */
[----:B------:R-:W-:Y:S02]  /*4f40*/  FADD R62, R62, R119 ;  /* 0x000000773e3e7221 */ /* 0x000fe40000000000 */
[----:B------:R-:W-:Y:S01]  /*4f50*/  @!P6 FMUL R129, R129, 0.5 ;  /* 0x3f0000008181e820 */ /* 0x000fe20000400000 */
[----:B------:R-:W2:Y:S01]  /*4f60*/  MUFU.EX2 R115, R132 ;  /* 0x0000008400737308 */ /* 0x000ea20000000800 */
[----:B---3--:R-:W-:Y:S01]  /*4f70*/  @!P4 FMUL R120, R120, R120 ;  /* 0x000000787878c220 */ /* 0x008fe20000400000 */
[----:B------:R-:W-:Y:S01]  /*4f80*/  FSETP.GEU.AND P4, PT, R131, -126, PT ;  /* 0xc2fc00008300780b */ /* 0x000fe20003f8e000 */
[----:B------:R-:W-:-:S04]  /*4f90*/  FADD R62, R71, R62 ;  /* 0x0000003e473e7221 */ /* 0x000fc80000000000 */
        /* <DEDUP_REMOVED lines=11> */
[----:B------:R-:W-:Y:S01]  /*5050*/  FSETP.GEU.AND P6, PT, R135, -126, PT ;  /* 0xc2fc00008700780b */ /* 0x000fe20003fce000 */
[----:B------:R-:W-:Y:S02]  /*5060*/  WARPGROUP.DEPBAR.LE gsb0, 0x0 ;  /* 0x00008000000079c5 */ /* 0x000fe40000010000 */
[----:B------:R-:W-:-:S03]  /*5070*/  F2FP.F16.F32.PACK_AB R24, R96, R189 ;  /* 0x000000bd6018723e */ /* 0x000fc600000000ff */
[----:B------:R-:W3:Y:S01]  /*5080*/  MUFU.EX2 R122, R131 ;  /* 0x00000083007a7308 */ /* 0x000ee20000000800 */
[----:B------:R-:W-:Y:S01]  /*5090*/  F2FP.F16.F32.PACK_AB R26, R90, R89 ;  /* 0x000000595a1a723e */ /* 0x000fe200000000ff */
[----:B-1----:R-:W-:Y:S01]  /*50a0*/  @!P1 FMUL R116, R116, R116 ;  /* 0x0000007474749220 */ /* 0x002fe20000400000 */
[----:B------:R-:W-:Y:S01]  /*50b0*/  F2FP.F16.F32.PACK_AB R25, R99, R98 ;  /* 0x000000626319723e */ /* 0x000fe200000000ff */
[----:B------:R-:W-:Y:S01]  /*50c0*/  @!P5 FMUL R136, R136, 0.5 ;  /* 0x3f0000008888d820 */ /* 0x000fe20000400000 */
[----:B------:R-:W-:Y:S02]  /*50d0*/  F2FP.F16.F32.PACK_AB R27, R54, R87 ;  /* 0x00000057361b723e */ /* 0x000fe400000000ff */
[----:B------:R-:W-:Y:S01]  /*50e0*/  @!P6 FMUL R135, R135, 0.5 ;  /* 0x3f0000008787e820 */ /* 0x000fe20000400000 */
[----:B--2---:R-:W-:Y:S01]  /*50f0*/  @!P3 FMUL R121, R121, R121 ;  /* 0x000000797979b220 */ /* 0x004fe20000400000 */
[----:B------:R-:W1:Y:S01]  /*5100*/  MUFU.EX2 R123, R134 ;  /* 0x00000086007b7308 */ /* 0x000e620000000800 */
[----:B------:R-:W-:Y:S01]  /*5110*/  WARPGROUP.ARRIVE ;  /* 0x00000000000079c5 */ /* 0x000fe20000000000 */
[----:B------:R-:W-:Y:S01]  /*5120*/  FSETP.GEU.AND P3, PT, R137, -126, PT ;  /* 0xc2fc00008900780b */ /* 0x000fe20003f6e000 */
[----:B------:R-:W-:Y:S01]  /*5130*/  FADD R98, R13, R98 ;  /* 0x000000620d627221 */ /* 0x000fe20000000000 */
[----:B------:R-:W-:-:S03]  /*5140*/  ISETP.GE.AND P1, PT, R11, 0x101, PT ;  /* 0x000001010b00780c */ /* 0x000fc60003f26270 */
[----:B------:R-:W-:Y:S01]  /*5150*/  HGMMA.64x64x16.F32 R152, R24, gdesc[UR4].tnspB, R152, gsb0 ;  /* 0x40e0000418987df0 */ /* 0x000fe20008000898 */
[----:B------:R-:W-:Y:S01]  /*5160*/  UIADD3 UR6, UR14, 0xd00, URZ ;  /* 0x00000d000e067890 */ /* 0x000fe2000fffe03f */
[----:B------:R-:W2:Y:S01]  /*5170*/  MUFU.EX2 R124, R135 ;  /* 0x00000087007c7308 */ /* 0x000ea20000000800 */
[----:B------:R-:W-:Y:S01]  /*5180*/  UMOV UR7, 0x40000040 ;  /* 0x4000004000077882 */ /* 0x000fe20000000000 */
[----:B---3--:R-:W-:Y:S01]  /*5190*/  @!P4 FMUL R122, R122, R122 ;  /* 0x0000007a7a7ac220 */ /* 0x008fe20000400000 */
[----:B------:R-:W-:-:S03]  /*51a0*/  FSETP.GEU.AND P4, PT, R140, -126, PT ;  /* 0xc2fc00008c00780b */ /* 0x000fc60003f8e000 */
[----:B------:R-:W-:Y:S01]  /*51b0*/  @!P3 FMUL R137, R137, 0.5 ;  /* 0x3f0000008989b820 */ /* 0x000fe20000400000 */
[----:B------:R-:W-:Y:S01]  /*51c0*/  FADD R67, R67, R122 ;  /* 0x0000007a43437221 */ /* 0x000fe20000000000 */
[----:B-1----:R-:W-:Y:S01]  /*51d0*/  @!P2 FMUL R123, R123, R123 ;  /* 0x0000007b7b7ba220 */ /* 0x002fe20000400000 */
[----:B------:R-:W1:Y:S01]  /*51e0*/  MUFU.EX2 R11, R136 ;  /* 0x00000088000b7308 */ /* 0x000e620000000800 */
[----:B------:R-:W-:Y:S01]  /*51f0*/  FSETP.GEU.AND P2, PT, R141, -126, PT ;  /* 0xc2fc00008d00780b */ /* 0x000fe20003f4e000 */
[----:B------:R-:W-:-:S05]  /*5200*/  FADD R22, R22, R67 ;  /* 0x0000004316167221 */ /* 0x000fca0000000000 */
[----:B------:R-:W-:Y:S01]  /*5210*/  @!P4 FMUL R140, R140, 0.5 ;  /* 0x3f0000008c8cc820 */ /* 0x000fe20000400000 */
[----:B--2---:R-:W-:Y:S01]  /*5220*/  @!P6 FMUL R124, R124, R124 ;  /* 0x0000007c7c7ce220 */ /* 0x004fe20000400000 */
[----:B------:R-:W2:Y:S01]  /*5230*/  MUFU.EX2 R12, R137 ;  /* 0x00000089000c7308 */ /* 0x000ea20000000800 */
[----:B------:R-:W-:-:S04]  /*5240*/  FSETP.GEU.AND P6, PT, R138, -126, PT ;  /* 0xc2fc00008a00780b */ /* 0x000fc80003fce000 */
[----:B------:R-:W-:-:S03]  /*5250*/  @!P2 FMUL R141, R141, 0.5 ;  /* 0x3f0000008d8da820 */ /* 0x000fc60000400000 */
[----:B------:R-:W3:Y:S01]  /*5260*/  MUFU.EX2 R15, R140 ;  /* 0x0000008c000f7308 */ /* 0x000ee20000000800 */
[----:B-1----:R-:W-:Y:S01]  /*5270*/  @!P5 FMUL R11, R11, R11 ;  /* 0x0000000b0b0bd220 */ /* 0x002fe20000400000 */
[----:B------:R-:W-:-:S04]  /*5280*/  FSETP.GEU.AND P5, PT, R139, -126, PT ;  /* 0xc2fc00008b00780b */ /* 0x000fc80003fae000 */
[----:B------:R-:W-:Y:S01]  /*5290*/  @!P6 FMUL R138, R138, 0.5 ;  /* 0x3f0000008a8ae820 */ /* 0x000fe20000400000 */
[----:B--2---:R-:W-:Y:S01]  /*52a0*/  @!P3 FMUL R12, R12, R12 ;  /* 0x0000000c0c0cb220 */ /* 0x004fe20000400000 */
[----:B------:R-:W-:-:S07]  /*52b0*/  FSETP.GEU.AND P3, PT, R142, -126, PT ;  /* 0xc2fc00008e00780b */ /* 0x000fce0003f6e000 */
[----:B------:R-:W-:Y:S01]  /*52c0*/  @!P5 FMUL R139, R139, 0.5 ;  /* 0x3f0000008b8bd820 */ /* 0x000fe20000400000 */
[----:B---3--:R-:W-:Y:S01]  /*52d0*/  @!P4 FMUL R15, R15, R15 ;  /* 0x0000000f0f0fc220 */ /* 0x008fe20000400000 */
[----:B------:R-:W-:Y:S02]  /*52e0*/  FSETP.GEU.AND P4, PT, R143, -126, PT ;  /* 0xc2fc00008f00780b */ /* 0x000fe40003f8e000 */
[----:B------:R-:W1:Y:S02]  /*52f0*/  MUFU.EX2 R14, R139 ;  /* 0x0000008b000e7308 */ /* 0x000e640000000800 */
[----:B------:R-:W-:-:S06]  /*5300*/  @!P3 FMUL R142, R142, 0.5 ;  /* 0x3f0000008e8eb820 */ /* 0x000fcc0000400000 */
[----:B------:R-:W2:Y:S03]  /*5310*/  MUFU.EX2 R19, R142 ;  /* 0x0000008e00137308 */ /* 0x000ea60000000800 */
[----:B------:R-:W-:-:S05]  /*5320*/  @!P4 FMUL R143, R143, 0.5 ;  /* 0x3f0000008f8fc820 */ /* 0x000fca0000400000 */
[----:B------:R-:W3:Y:S01]  /*5330*/  MUFU.EX2 R18, R143 ;  /* 0x0000008f00127308 */ /* 0x000ee20000000800 */
[----:B-1----:R-:W-:Y:S01]  /*5340*/  @!P5 FMUL R14, R14, R14 ;  /* 0x0000000e0e0ed220 */ /* 0x002fe20000400000 */
[----:B------:R-:W-:-:S03]  /*5350*/  FSETP.GEU.AND P5, PT, R148, -126, PT ;  /* 0xc2fc00009400780b */ /* 0x000fc60003fae000 */
[----:B------:R-:W-:Y:S01]  /*5360*/  FADD R75, R75, R14 ;  /* 0x0000000e4b4b7221 */ /* 0x000fe20000000000 */
[----:B--2---:R-:W-:Y:S01]  /*5370*/  @!P3 FMUL R19, R19, R19 ;  /* 0x000000131313b220 */ /* 0x004fe20000400000 */
[----:B------:R-:W-:Y:S02]  /*5380*/  FSETP.GEU.AND P3, PT, R149, -126, PT ;  /* 0xc2fc00009500780b */ /* 0x000fe40003f6e000 */
[----:B------:R-:W-:Y:S01]  /*5390*/  FADD R30, R30, R75 ;  /* 0x0000004b1e1e7221 */ /* 0x000fe20000000000 */
[----:B------:R-:W-:Y:S01]  /*53a0*/  FADD R78, R78, R19 ;  /* 0x000000134e4e7221 */ /* 0x000fe20000000000 */
[----:B------:R-:W-:Y:S02]  /*53b0*/  WARPGROUP.DEPBAR.LE gsb0, 0x0 ;  /* 0x00008000000079c5 */ /* 0x000fe40000010000 */
[----:B------:R-:W-:Y:S01]  /*53c0*/  F2FP.F16.F32.PACK_AB R24, R100, R97 ;  /* 0x000000616418723e */ /* 0x000fe200000000ff */
[----:B---3--:R-:W-:Y:S01]  /*53d0*/  @!P4 FMUL R18, R18, R18 ;  /* 0x000000121212c220 */ /* 0x008fe20000400000 */
[----:B------:R-:W-:Y:S01]  /*53e0*/  F2FP.F16.F32.PACK_AB R26, R102, R101 ;  /* 0x00000065661a723e */ /* 0x000fe200000000ff */
[----:B------:R-:W-:Y:S01]  /*53f0*/  @!P5 FMUL R148, R148, 0.5 ;  /* 0x3f0000009494d820 */ /* 0x000fe20000400000 */
[----:B------:R-:W-:Y:S01]  /*5400*/  F2FP.F16.F32.PACK_AB R25, R107, R186 ;  /* 0x000000ba6b19723e */ /* 0x000fe200000000ff */
[----:B------:R-:W-:Y:S01]  /*5410*/  FADD R186, R35, R186 ;  /* 0x000000ba23ba7221 */ /* 0x000fe20000000000 */
[----:B------:R-:W-:Y:S01]  /*5420*/  F2FP.F16.F32.PACK_AB R27, R91, R110 ;  /* 0x0000006e5b1b723e */ /* 0x000fe200000000ff */
[----:B------:R-:W-:Y:S01]  /*5430*/  FADD R35, R76, R15 ;  /* 0x0000000f4c237221 */ /* 0x000fe20000000000 */
[----:B------:R-:W-:Y:S01]  /*5440*/  FSETP.GEU.AND P4, PT, R146, -126, PT ;  /* 0xc2fc00009200780b */ /* 0x000fe20003f8e000 */
[----:B------:R-:W-:Y:S01]  /*5450*/  @!P3 FMUL R149, R149, 0.5 ;  /* 0x3f0000009595b820 */ /* 0x000fe20000400000 */
[----:B------:R-:W-:Y:S01]  /*5460*/  WARPGROUP.ARRIVE ;  /* 0x00000000000079c5 */ /* 0x000fe20000000000 */
[----:B------:R-:W-:Y:S01]  /*5470*/  FADD R55, R55, R18 ;  /* 0x0000001237377221 */ /* 0x000fe20000000000 */
[----:B------:R-:W-:Y:S01]  /*5480*/  FADD R35, R44, R35 ;  /* 0x000000232c237221 */ /* 0x000fe20000000000 */
[----:B------:R-:W-:-:S02]  /*5490*/  FADD R31, R31, R78 ;  /* 0x0000004e1f1f7221 */ /* 0x000fc40000000000 */
[----:B------:R-:W-:Y:S01]  /*54a0*/  FADD R34, R34, R55 ;  /* 0x0000003722227221 */ /* 0x000fe20000000000 */
[----:B------:R-:W-:Y:S01]  /*54b0*/  HGMMA.64x64x16.F32 R152, R24, gdesc[UR4].tnspB, R152, gsb0 ;  /* 0x40e0000418987df0 */ /* 0x000fe20008000898 */
[----:B------:R-:W-:Y:S01]  /*54c0*/  UIADD3 UR6, UR14, 0xd80, URZ ;  /* 0x00000d800e067890 */ /* 0x000fe2000fffe03f */
[----:B------:R-:W-:Y:S01]  /*54d0*/  FADD R35, R60, R35 ;  /* 0x000000233c237221 */ /* 0x000fe20000000000 */
[----:B------:R-:W-:Y:S01]  /*54e0*/  UMOV UR7, 0x40000040 ;  /* 0x4000004000077882 */ /* 0x000fe20000000000 */
[----:B------:R-:W-:Y:S01]  /*54f0*/  FADD R31, R62, R31 ;  /* 0x0000001f3e1f7221 */ /* 0x000fe20000000000 */
[----:B------:R-:W-:Y:S01]  /*5500*/  @!P4 FMUL R146, R146, 0.5 ;  /* 0x3f0000009292c820 */ /* 0x000fe20000400000 */
[----:B------:R-:W-:Y:S02]  /*5510*/  WARPGROUP.DEPBAR.LE gsb0, 0x0 ;  /* 0x00008000000079c5 */ /* 0x000fe40000010000 */
[----:B------:R-:W-:Y:S02]  /*5520*/  F2FP.F16.F32.PACK_AB R24, R104, R103 ;  /* 0x000000676818723e */ /* 0x000fe400000000ff */
[----:B------:R-:W-:-:S02]  /*5530*/  F2FP.F16.F32.PACK_AB R26, R106, R105 ;  /* 0x000000696a1a723e */ /* 0x000fc400000000ff */
[----:B------:R-:W-:Y:S02]  /*5540*/  F2FP.F16.F32.PACK_AB R25, R92, R93 ;  /* 0x0000005d5c19723e */ /* 0x000fe400000000ff */
[----:B------:R-:W-:-:S04]  /*5550*/  F2FP.F16.F32.PACK_AB R27, R94, R95 ;  /* 0x0000005f5e1b723e */ /* 0x000fc800000000ff */
[----:B------:R-:W-:-:S06]  /*5560*/  WARPGROUP.ARRIVE ;  /* 0x00000000000079c5 */ /* 0x000fcc0000000000 */
[----:B------:R-:W-:Y:S01]  /*5570*/  HGMMA.64x64x16.F32 R152, R24, gdesc[UR4].tnspB, R152, gsb0 ;  /* 0x40e0000418987df0 */ /* 0x000fe20008000898 */
[----:B------:R-:W-:Y:S01]  /*5580*/  UIADD3 UR6, UR14, 0xe00, URZ ;  /* 0x00000e000e067890 */ /* 0x000fe2000fffe03f */
[----:B------:R-:W-:Y:S01]  /*5590*/  UMOV UR7, 0x40000040 ;  /* 0x4000004000077882 */ /* 0x000fe20000000000 */
[----:B------:R-:W-:Y:S02]  /*55a0*/  WARPGROUP.DEPBAR.LE gsb0, 0x0 ;  /* 0x00008000000079c5 */ /* 0x000fe40000010000 */
[----:B------:R-:W-:Y:S02]  /*55b0*/  F2FP.F16.F32.PACK_AB R24, R108, R109 ;  /* 0x0000006d6c18723e */ /* 0x000fe400000000ff */
[----:B------:R-:W-:Y:S02]  /*55c0*/  F2FP.F16.F32.PACK_AB R26, R112, R111 ;  /* 0x0000006f701a723e */ /* 0x000fe400000000ff */
[----:B------:R-:W-:Y:S02]  /*55d0*/  F2FP.F16.F32.PACK_AB R25, R118, R117 ;  /* 0x000000757619723e */ /* 0x000fe400000000ff */
[----:B------:R-:W-:Y:S01]  /*55e0*/  F2FP.F16.F32.PACK_AB R27, R120, R119 ;  /* 0x00000077781b723e */ /* 0x000fe200000000ff */
[----:B------:R-:W-:-:S03]  /*55f0*/  FADD R120, R47, R120 ;  /* 0x000000782f787221 */ /* 0x000fc60000000000 */
[----:B------:R-:W-:Y:S01]  /*5600*/  WARPGROUP.ARRIVE ;  /* 0x00000000000079c5 */ /* 0x000fe20000000000 */
[----:B------:R-:W-:-:S04]  /*5610*/  FADD R23, R23, R120 ;  /* 0x0000007817177221 */ /* 0x000fc80000000000 */
[----:B------:R-:W-:Y:S01]  /*5620*/  FADD R23, R23, R34 ;  /* 0x0000002217177221 */ /* 0x000fe20000000000 */
[----:B------:R-:W-:Y:S01]  /*5630*/  HGMMA.64x64x16.F32 R152, R24, gdesc[UR4].tnspB, R152, gsb0 ;  /* 0x40e0000418987df0 */ /* 0x000fe20008000898 */
[----:B------:R-:W-:Y:S01]  /*5640*/  UIADD3 UR6, UR14, 0xe80, URZ ;  /* 0x00000e800e067890 */ /* 0x000fe2000fffe03f */
[----:B------:R-:W-:Y:S01]  /*5650*/  UMOV UR7, 0x40000040 ;  /* 0x4000004000077882 */ /* 0x000fe20000000000 */
[----:B------:R-:W-:Y:S02]  /*5660*/  WARPGROUP.DEPBAR.LE gsb0, 0x0 ;  /* 0x00008000000079c5 */ /* 0x000fe40000010000 */
[----:B------:R-:W-:Y:S01]  /*5670*/  F2FP.F16.F32.PACK_AB R24, R114, R113 ;  /* 0x000000717218723e */ /* 0x000fe200000000ff */
[----:B------:R-:W-:Y:S01]  /*5680*/  FADD R114, R65, R114 ;  /* 0x0000007241727221 */ /* 0x000fe20000000000 */
[----:B------:R-:W-:Y:S01]  /*5690*/  F2FP.F16.F32.PACK_AB R26, R116, R115 ;  /* 0x00000073741a723e */ /* 0x000fe200000000ff */
[----:B------:R-:W-:Y:S01]  /*56a0*/  FADD R115, R68, R115 ;  /* 0x0000007344737221 */ /* 0x000fe20000000000 */
[----:B------:R-:W-:Y:S01]  /*56b0*/  F2FP.F16.F32.PACK_AB R25, R122, R121 ;  /* 0x000000797a19723e */ /* 0x000fe200000000ff */
[----:B------:R-:W-:Y:S01]  /*56c0*/  FADD R68, R58, R117 ;  /* 0x000000753a447221 */ /* 0x000fe20000000000 */
[----:B------:R-:W-:Y:S01]  /*56d0*/  F2FP.F16.F32.PACK_AB R27, R124, R123 ;  /* 0x0000007b7c1b723e */ /* 0x000fe200000000ff */
[----:B------:R-:W-:Y:S01]  /*56e0*/  FADD R113, R64, R113 ;  /* 0x0000007140717221 */ /* 0x000fe20000000000 */
[----:B------:R-:W-:Y:S01]  /*56f0*/  FADD R64, R21, R50 ;  /* 0x0000003215407221 */ /* 0x000fe20000000000 */
[----:B------:R-:W-:Y:S01]  /*5700*/  FADD R21, R72, R11 ;  /* 0x0000000b48157221 */ /* 0x000fe20000000000 */
[----:B------:R-:W-:Y:S01]  /*5710*/  WARPGROUP.ARRIVE ;  /* 0x00000000000079c5 */ /* 0x000fe20000000000 */
[----:B------:R-:W-:Y:S01]  /*5720*/  FADD R50, R73, R12 ;  /* 0x0000000c49327221 */ /* 0x000fe20000000000 */
[----:B------:R-:W-:Y:S01]  /*5730*/  FADD R116, R69, R116 ;  /* 0x0000007445747221 */ /* 0x000fe20000000000 */
[----:B------:R-:W-:Y:S01]  /*5740*/  FADD R21, R40, R21 ;  /* 0x0000001528157221 */ /* 0x000fe20000000000 */
[----:B------:R-:W-:Y:S01]  /*5750*/  FADD R121, R66, R121 ;  /* 0x0000007942797221 */ /* 0x000fe20000000000 */
[----:B------:R-:W-:Y:S01]  /*5760*/  FADD R123, R70, R123 ;  /* 0x0000007b467b7221 */ /* 0x000fe20000000000 */
[----:B------:R-:W-:Y:S01]  /*5770*/  HGMMA.64x64x16.F32 R152, R24, gdesc[UR4].tnspB, R152, gsb0 ;  /* 0x40e0000418987df0 */ /* 0x000fe20008000898 */
[----:B------:R-:W-:Y:S01]  /*5780*/  UIADD3 UR6, UR14, 0xf00, URZ ;  /* 0x00000f000e067890 */ /* 0x000fe2000fffe03f */
[----:B------:R-:W-:Y:S01]  /*5790*/  FADD R124, R51, R124 ;  /* 0x0000007c337c7221 */ /* 0x000fe20000000000 */
[----:B------:R-:W-:Y:S01]  /*57a0*/  UMOV UR7, 0x40000040 ;  /* 0x4000004000077882 */ /* 0x000fe20000000000 */
[----:B------:R-:W-:Y:S01]  /*57b0*/  FADD R50, R41, R50 ;  /* 0x0000003229327221 */ /* 0x000fe20000000000 */
        /* <DEDUP_REMOVED lines=12> */
[----:B------:R-:W-:-:S02]  /*5880*/  WARPGROUP.DEPBAR.LE gsb0, 0x0 ;  /* 0x00008000000079c5 */ /* 0x000fc40000010000 */
[----:B------:R-:W1:Y:S01]  /*5890*/  MUFU.EX2 R26, R141 ;  /* 0x0000008d001a7308 */ /* 0x000e620000000800 */
[----:B------:R-:W-:Y:S02]  /*58a0*/  F2FP.F16.F32.PACK_AB R24, R12, R11 ;  /* 0x0000000b0c18723e */ /* 0x000fe400000000ff */
[----:B------:R-:W-:-:S05]  /*58b0*/  F2FP.F16.F32.PACK_AB R27, R18, R19 ;  /* 0x00000013121b723e */ /* 0x000fca00000000ff */
[----:B------:R-:W2:Y:S01]  /*58c0*/  MUFU.EX2 R25, R138 ;  /* 0x0000008a00197308 */ /* 0x000ea20000000800 */
[----:B-1----:R-:W-:Y:S01]  /*58d0*/  @!P2 FMUL R26, R26, R26 ;  /* 0x0000001a1a1aa220 */ /* 0x002fe20000400000 */
[----:B------:R-:W-:-:S03]  /*58e0*/  FSETP.GEU.AND P2, PT, R144, -126, PT ;  /* 0xc2fc00009000780b */ /* 0x000fc60003f4e000 */
[----:B------:R-:W-:Y:S01]  /*58f0*/  FADD R58, R77, R26 ;  /* 0x0000001a4d3a7221 */ /* 0x000fe20000000000 */
[----:B------:R-:W-:Y:S02]  /*5900*/  F2FP.F16.F32.PACK_AB R26, R26, R15 ;  /* 0x0000000f1a1a723e */ /* 0x000fe400000000ff */
[----:B------:R-:W1:Y:S01]  /*5910*/  MUFU.EX2 R15, R148 ;  /* 0x00000094000f7308 */ /* 0x000e620000000800 */
[----:B--2---:R-:W-:Y:S01]  /*5920*/  @!P6 FMUL R25, R25, R25 ;  /* 0x000000191919e220 */ /* 0x004fe20000400000 */
[----:B------:R-:W-:Y:S01]  /*5930*/  FSETP.GEU.AND P6, PT, R145, -126, PT ;  /* 0xc2fc00009100780b */ /* 0x000fe20003fce000 */
[----:B------:R-:W-:Y:S02]  /*5940*/  FADD R58, R45, R58 ;  /* 0x0000003a2d3a7221 */ /* 0x000fe40000000000 */
[----:B------:R-:W-:Y:S01]  /*5950*/  FADD R65, R74, R25 ;  /* 0x000000194a417221 */ /* 0x000fe20000000000 */
[----:B------:R-:W-:Y:S01]  /*5960*/  F2FP.F16.F32.PACK_AB R25, R14, R25 ;  /* 0x000000190e19723e */ /* 0x000fe200000000ff */
[----:B------:R-:W-:Y:S01]  /*5970*/  @!P2 FMUL R144, R144, 0.5 ;  /* 0x3f0000009090a820 */ /* 0x000fe20000400000 */
[----:B------:R-:W-:Y:S01]  /*5980*/  FADD R58, R61, R58 ;  /* 0x0000003a3d3a7221 */ /* 0x000fe20000000000 */
[----:B------:R-:W-:Y:S01]  /*5990*/  FADD R65, R186, R65 ;  /* 0x00000041ba417221 */ /* 0x000fe20000000000 */
[----:B------:R-:W-:Y:S01]  /*59a0*/  WARPGROUP.ARRIVE ;  /* 0x00000000000079c5 */ /* 0x000fe20000000000 */
[----:B------:R-:W2:Y:S02]  /*59b0*/  MUFU.EX2 R11, R144 ;  /* 0x00000090000b7308 */ /* 0x000ea40000000800 */
[----:B------:R-:W-:-:S02]  /*59c0*/  FADD R65, R68, R65 ;  /* 0x0000004144417221 */ /* 0x000fc40000000000 */
[----:B------:R-:W-:Y:S01]  /*59d0*/  @!P6 FMUL R145, R145, 0.5 ;  /* 0x3f0000009191e820 */ /* 0x000fe20000400000 */
[----:B------:R-:W-:Y:S01]  /*59e0*/  HGMMA.64x64x16.F32 R152, R24, gdesc[UR4].tnspB, R152, gsb0 ;  /* 0x40e0000418987df0 */ /* 0x000fe20008000898 */
[----:B-1----:R-:W-:Y:S01]  /*59f0*/  @!P5 FMUL R15, R15, R15 ;  /* 0x0000000f0f0fd220 */ /* 0x002fe20000400000 */
[----:B------:R-:W-:Y:S01]  /*5a00*/  FSETP.GEU.AND P5, PT, R151, -126, PT ;  /* 0xc2fc00009700780b */ /* 0x000fe20003fae000 */
[----:B------:R-:W1:Y:S01]  /*5a10*/  MUFU.EX2 R12, R145 ;  /* 0x00000091000c7308 */ /* 0x000e620000000800 */
[----:B------:R-:W-:Y:S01]  /*5a20*/  UIADD3 UR6, UR14, 0xf80, URZ ;  /* 0x00000f800e067890 */ /* 0x000fe2000fffe03f */
[----:B------:R-:W-:Y:S01]  /*5a30*/  UMOV UR7, 0x40000040 ;  /* 0x4000004000077882 */ /* 0x000fe20000000000 */
[----:B--2---:R-:W-:Y:S01]  /*5a40*/  @!P2 FMUL R11, R11, R11 ;  /* 0x0000000b0b0ba220 */ /* 0x004fe20000400000 */
[----:B------:R-:W-:-:S08]  /*5a50*/  FSETP.GEU.AND P2, PT, R147, -126, PT ;  /* 0xc2fc00009300780b */ /* 0x000fd00003f4e000 */
[----:B------:R-:W-:Y:S01]  /*5a60*/  @!P5 FMUL R151, R151, 0.5 ;  /* 0x3f0000009797d820 */ /* 0x000fe20000400000 */
[----:B------:R-:W-:-:S03]  /*5a70*/  FADD R13, R80, R11 ;  /* 0x0000000b500d7221 */ /* 0x000fc60000000000 */
[----:B------:R-:W2:Y:S01]  /*5a80*/  MUFU.EX2 R18, R151 ;  /* 0x0000009700127308 */ /* 0x000ea20000000800 */
[----:B-1----:R-:W-:Y:S01]  /*5a90*/  @!P6 FMUL R12, R12, R12 ;  /* 0x0000000c0c0ce220 */ /* 0x002fe20000400000 */
[----:B------:R-:W-:Y:S01]  /*5aa0*/  FSETP.GEU.AND P6, PT, R150, -126, PT ;  /* 0xc2fc00009600780b */ /* 0x000fe20003fce000 */
[----:B------:R-:W-:Y:S02]  /*5ab0*/  FADD R13, R48, R13 ;  /* 0x0000000d300d7221 */ /* 0x000fe40000000000 */
[----:B------:R-:W-:Y:S01]  /*5ac0*/  FADD R20, R81, R12 ;  /* 0x0000000c51147221 */ /* 0x000fe20000000000 */
[----:B------:R-:W-:Y:S01]  /*5ad0*/  @!P2 FMUL R147, R147, 0.5 ;  /* 0x3f0000009393a820 */ /* 0x000fe20000400000 */
[----:B------:R-:W-:Y:S02]  /*5ae0*/  FADD R32, R32, R13 ;  /* 0x0000000d20207221 */ /* 0x000fe40000000000 */
[----:B------:R-:W-:Y:S01]  /*5af0*/  FADD R20, R49, R20 ;  /* 0x0000001431147221 */ /* 0x000fe20000000000 */
[----:B------:R-:W1:Y:S01]  /*5b00*/  MUFU.EX2 R14, R147 ;  /* 0x00000093000e7308 */ /* 0x000e620000000800 */
[----:B------:R-:W-:-:S02]  /*5b10*/  FADD R21, R21, R32 ;  /* 0x0000002015157221 */ /* 0x000fc40000000000 */
[----:B------:R-:W-:Y:S02]  /*5b20*/  FADD R33, R33, R20 ;  /* 0x0000001421217221 */ /* 0x000fe40000000000 */
[----:B------:R-:W-:Y:S01]  /*5b30*/  @!P6 FMUL R150, R150, 0.5 ;  /* 0x3f0000009696e820 */ /* 0x000fe20000400000 */
[----:B--2---:R-:W-:Y:S01]  /*5b40*/  @!P5 FMUL R18, R18, R18 ;  /* 0x000000121212d220 */ /* 0x004fe20000400000 */
[----:B------:R-:W-:Y:S01]  /*5b50*/  FADD R33, R50, R33 ;  /* 0x0000002132217221 */ /* 0x000fe20000000000 */
[----:B-1----:R-:W-:-:S04]  /*5b60*/  @!P2 FMUL R14, R14, R14 ;  /* 0x0000000e0e0ea220 */ /* 0x002fc80000400000 */
[----:B------:R-:W-:-:S04]  /*5b70*/  FADD R40, R83, R14 ;  /* 0x0000000e53287221 */ /* 0x000fc80000000000 */
[----:B------:R-:W-:-:S04]  /*5b80*/  FADD R39, R39, R40 ;  /* 0x0000002827277221 */ /* 0x000fc80000000000 */
[----:B------:R-:W-:-:S04]  /*5b90*/  FADD R39, R22, R39 ;  /* 0x0000002716277221 */ /* 0x000fc80000000000 */
[----:B------:R-:W-:Y:S01]  /*5ba0*/  FADD R30, R30, R39 ;  /* 0x000000271e1e7221 */ /* 0x000fe20000000000 */
[----:B------:R-:W-:Y:S02]  /*5bb0*/  WARPGROUP.DEPBAR.LE gsb0, 0x0 ;  /* 0x00008000000079c5 */ /* 0x000fe40000010000 */
[----:B------:R-:W1:Y:S01]  /*5bc0*/  MUFU.EX2 R26, R149 ;  /* 0x00000095001a7308 */ /* 0x000e620000000800 */
[----:B------:R-:W-:Y:S01]  /*5bd0*/  F2FP.F16.F32.PACK_AB R24, R12, R11 ;  /* 0x0000000b0c18723e */ /* 0x000fe200000000ff */
[----:B------:R-:W-:-:S04]  /*5be0*/  FADD R11, R84, R15 ;  /* 0x0000000f540b7221 */ /* 0x000fc80000000000 */
[----:B------:R-:W-:Y:S02]  /*5bf0*/  FADD R11, R52, R11 ;  /* 0x0000000b340b7221 */ /* 0x000fe40000000000 */
[----:B------:R-:W2:Y:S02]  /*5c00*/  MUFU.EX2 R25, R146 ;  /* 0x0000009200197308 */ /* 0x000ea40000000800 */
[----:B------:R-:W-:-:S04]  /*5c10*/  FADD R36, R36, R11 ;  /* 0x0000000b24247221 */ /* 0x000fc80000000000 */
[----:B------:R-:W-:Y:S02]  /*5c20*/  FADD R36, R35, R36 ;  /* 0x0000002423247221 */ /* 0x000fe40000000000 */
[----:B------:R-:W3:Y:S01]  /*5c30*/  MUFU.EX2 R27, R150 ;  /* 0x00000096001b7308 */ /* 0x000ee20000000800 */
[----:B-1----:R-:W-:Y:S01]  /*5c40*/  @!P3 FMUL R26, R26, R26 ;  /* 0x0000001a1a1ab220 */ /* 0x002fe20000400000 */
[----:B------:R-:W-:-:S03]  /*5c50*/  FADD R21, R21, R36 ;  /* 0x0000002415157221 */ /* 0x000fc60000000000 */
[----:B------:R-:W-:Y:S01]  /*5c60*/  FADD R12, R85, R26 ;  /* 0x0000001a550c7221 */ /* 0x000fe20000000000 */
[----:B------:R-:W-:Y:S01]  /*5c70*/  F2FP.F16.F32.PACK_AB R26, R26, R15 ;  /* 0x0000000f1a1a723e */ /* 0x000fe200000000ff */
[----:B--2---:R-:W-:Y:S02]  /*5c80*/  @!P4 FMUL R25, R25, R25 ;  /* 0x000000191919c220 */ /* 0x004fe40000400000 */
[----:B------:R-:W-:Y:S02]  /*5c90*/  FADD R12, R53, R12 ;  /* 0x0000000c350c7221 */ /* 0x000fe40000000000 */
[----:B------:R-:W-:Y:S01]  /*5ca0*/  FADD R15, R82, R25 ;  /* 0x00000019520f7221 */ /* 0x000fe20000000000 */
[----:B------:R-:W-:Y:S01]  /*5cb0*/  F2FP.F16.F32.PACK_AB R25, R14, R25 ;  /* 0x000000190e19723e */ /* 0x000fe200000000ff */
[----:B------:R-:W-:Y:S01]  /*5cc0*/  FADD R14, R63, R18 ;  /* 0x000000123f0e7221 */ /* 0x000fe20000000000 */
[----:B------:R-:W-:Y:S01]  /*5cd0*/  FADD R37, R37, R12 ;  /* 0x0000000c25257221 */ /* 0x000fe20000000000 */
[----:B---3--:R-:W-:Y:S01]  /*5ce0*/  @!P6 FMUL R27, R27, R27 ;  /* 0x0000001b1b1be220 */ /* 0x008fe20000400000 */
[----:B------:R-:W-:Y:S01]  /*5cf0*/  FADD R15, R38, R15 ;  /* 0x0000000f260f7221 */ /* 0x000fe20000000000 */
[----:B------:R-:W-:Y:S01]  /*5d00*/  FADD R14, R43, R14 ;  /* 0x0000000e2b0e7221 */ /* 0x000fe20000000000 */
[----:B------:R-:W-:Y:S01]  /*5d10*/  IADD3 R12, R2, 0x22020, RZ ;  /* 0x00022020020c7810 */ /* 0x000fe20007ffe0ff */
        /* <DEDUP_REMOVED lines=10> */
[----:B------:R-:W-:Y:S01]  /*5dc0*/  PRMT R11, RZ, 0x654, R12 ;  /* 0x00000654ff0b7816 */ /* 0x000fe2000000000c */
[----:B------:R-:W-:Y:S01]  /*5dd0*/  HGMMA.64x64x16.F32 R152, R24, gdesc[UR4].tnspB, R152, gsb0 ;  /* 0x40e0000418987df0 */ /* 0x000fe20008000898 */
[----:B------:R-:W-:Y:S01]  /*5de0*/  FADD R28, R31, R28 ;  /* 0x0000001c1f1c7221 */ /* 0x000fe20000000000 */
[----:B------:R-:W-:Y:S01]  /*5df0*/  FADD R58, R33, R58 ;  /* 0x0000003a213a7221 */ /* 0x000fe20000000000 */
[----:B------:R-:W-:-:S02]  /*5e00*/  FADD R23, R30, R23 ;  /* 0x000000171e177221 */ /* 0x000fc40000000000 */
[----:B------:R-:W-:Y:S01]  /*5e10*/  FADD R28, R65, R28 ;  /* 0x0000001c411c7221 */ /* 0x000fe20000000000 */
[----:B------:R-:W-:-:S03]  /*5e20*/  FADD R21, R21, R58 ;  /* 0x0000003a15157221 */ /* 0x000fc60000000000 */
[----:B------:R-:W-:Y:S01]  /*5e30*/  FADD R20, R28, R23 ;  /* 0x000000171c147221 */ /* 0x000fe20000000000 */
[----:B------:R-:W-:Y:S02]  /*5e40*/  WARPGROUP.DEPBAR.LE gsb0, 0x0 ;  /* 0x00008000000079c5 */ /* 0x000fe40000010000 */
[----:B------:R1:W-:Y:S01]  /*5e50*/  SYNCS.ARRIVE.TRANS64.RED.A1T0 RZ, [R11+URZ], RZ ;  /* 0x000000ff0bff79a7 */ /* 0x0003e2000810043f */
[----:B------:R-:W-:Y:S05]  /*5e60*/  @!P1 BRA `(.L_x_24) ;  /* 0x0000005000089947 */ /* 0x000fea0003800000 */
[----:B------:R-:W-:Y:S01]  /*5e70*/  MOV R14, R10 ;  /* 0x0000000a000e7202 */ /* 0x000fe20000000f00 */
[----:B------:R-:W-:Y:S01]  /*5e80*/  ULDC.64 UR30, c[0x0][0x198] ;  /* 0x00006600001e7ab9 */ /* 0x000fe20000000a00 */
[----:B------:R-:W-:Y:S01]  /*5e90*/  MOV R19, R3 ;  /* 0x0000000300137202 */ /* 0x000fe20000000f00 */
[----:B------:R-:W-:Y:S01]  /*5ea0*/  ULDC UR15, c[0x0][0x604] ;  /* 0x00018100000f7ab9 */ /* 0x000fe20000000800 */
[----:B-1----:R-:W-:Y:S02]  /*5eb0*/  MOV R11, R0 ;  /* 0x00000000000b7202 */ /* 0x002fe40000000f00 */
[----:B------:R-:W-:Y:S02]  /*5ec0*/  MOV R13, 0x1 ;  /* 0x00000001000d7802 */ /* 0x000fe40000000f00 */
[----:B------:R-:W-:-:S07]  /*5ed0*/  MOV R15, 0x2 ;  /* 0x00000002000f7802 */ /* 0x000fce0000000f00 */
.L_x_37:
[----:B------:R-:W-:Y:S01]  /*5ee0*/  LEA R3, R15, R2, 0x3 ;  /* 0x000000020f037211 */ /* 0x000fe200078e18ff */
[----:B------:R-:W-:Y:S05]  /*5ef0*/  YIELD ;  /* 0x0000000000007946 */ /* 0x000fea0003800000 */
[----:B------:R-:W-:-:S04]  /*5f00*/  SHF.L.U32 R0, R4, 0x1f, RZ ;  /* 0x0000001f04007819 */ /* 0x000fc800000006ff */
[----:B-1----:R-:W1:Y:S02]  /*5f10*/  SYNCS.PHASECHK.TRANS64.TRYWAIT P1, [R3+URZ+0x22000], R0 ;  /* 0x02200000030075a7 */ /* 0x002e64000802017f */
[----:B-1----:R-:W-:Y:S05]  /*5f20*/  @!P1 BRA `(.L_x_25) ;  /* 0x0000006400349947 */ /* 0x002fea0003800000 */
.L_x_67:
[----:B------:R-:W-:Y:S05]  /*5f30*/  WARPSYNC.ALL ;  /* 0x0000000000007948 */ /* 0x000fea0003800000 */
[----:B------:R-:W-:Y:S01]  /*5f40*/  LEA R22, R15, UR28, 0xb ;  /* 0x0000001c0f167c11 */ /* 0x000fe2000f8e58ff */
[----:B------:R-:W-:Y:S01]  /*5f50*/  WARPGROUP.ARRIVE ;  /* 0x00000000000079c5 */ /* 0x000fe20000000000 */
[----:B------:R-:W-:Y:S02]  /*5f60*/  MOV R23, 0x40000040 ;  /* 0x4000004000177802 */ /* 0x000fe40000000f00 */
[----:B------:R-:W-:Y:S02]  /*5f70*/  R2UR UR6, R22 ;  /* 0x00000000160672ca */ /* 0x000fe400000e0000 */
[----:B------:R-:W-:-:S02]  /*5f80*/  R2UR UR7, R23 ;  /* 0x00000000170772ca */ /* 0x000fc400000e0000 */
[----:B------:R-:W-:Y:S02]  /*5f90*/  IADD3 R184, R22, 0x2, RZ ;  /* 0x0000000216b87810 */ /* 0x000fe40007ffe0ff */
[----:B------:R-:W-:Y:S02]  /*5fa0*/  MOV R185, 0x40000040 ;  /* 0x4000004000b97802 */ /* 0x000fe40000000f00 */
[----:B------:R-:W-:Y:S02]  /*5fb0*/  R2UR UR18, R184 ;  /* 0x00000000b81272ca */ /* 0x000fe400000e0000 */
[----:B------:R-:W-:Y:S02]  /*5fc0*/  R2UR UR19, R185 ;  /* 0x00000000b91372ca */ /* 0x000fe400000e0000 */
[----:B------:R-:W-:Y:S02]  /*5fd0*/  IADD3 R184, R22, 0x4, RZ ;  /* 0x0000000416b87810 */ /* 0x000fe40007ffe0ff */
[----:B------:R-:W-:Y:S01]  /*5fe0*/  MOV R185, 0x40000040 ;  /* 0x4000004000b97802 */ /* 0x000fe20000000f00 */
[----:B------:R-:W-:Y:S01]  /*5ff0*/  HGMMA.64x256x16.F32 R24, gdesc[UR4], RZ, !UPT, gsb0 ;  /* 0x03e00000041879f0 */ /* 0x000fe2000c0008ff */
[----:B------:R-:W-:-:S02]  /*6000*/  R2UR UR22, R184 ;  /* 0x00000000b81672ca */ /* 0x000fc400000e0000 */
[----:B------:R-:W-:Y:S02]  /*6010*/  R2UR UR23, R185 ;  /* 0x00000000b91772ca */ /* 0x000fe400000e0000 */
[----:B------:R-:W-:Y:S02]  /*6020*/  IADD3 R22, R22, 0x6, RZ ;  /* 0x0000000616167810 */ /* 0x000fe40007ffe0ff */
[----:B------:R-:W-:Y:S02]  /*6030*/  MOV R23, 0x40000040 ;  /* 0x4000004000177802 */ /* 0x000fe40000000f00 */
[----:B------:R-:W-:Y:S02]  /*6040*/  R2UR UR26, R22 ;  /* 0x00000000161a72ca */ /* 0x000fe400000e0000 */
[----:B------:R-:W-:Y:S02]  /*6050*/  R2UR UR27, R23 ;  /* 0x00000000171b72ca */ /* 0x000fe400000e0000 */
[----:B------:R-:W-:Y:S01]  /*6060*/  ISETP.NE.AND P1, PT, R9, RZ, PT ;  /* 0x000000ff0900720c */ /* 0x000fe20003f25270 */
[----:B------:R-:W-:-:S02]  /*6070*/  WARPGROUP.DEPBAR.LE gsb0, 0x0 ;  /* 0x00008000000079c5 */ /* 0x000fc40000010000 */
[----:B------:R-:W-:-:S12]  /*6080*/  WARPGROUP.ARRIVE ;  /* 0x00000000000079c5 */ /* 0x000fd80000000000 */
[----:B------:R-:W-:Y:S03]  /*6090*/  HGMMA.64x256x16.F32 R24, gdesc[UR16], R24, gsb0 ;  /* 0x03e00000101879f0 */ /* 0x000fe60008000818 */
[----:B------:R-:W-:Y:S02]  /*60a0*/  WARPGROUP.DEPBAR.LE gsb0, 0x0 ;  /* 0x00008000000079c5 */ /* 0x000fe40000010000 */
[----:B------:R-:W-:-:S15]  /*60b0*/  WARPGROUP.ARRIVE ;  /* 0x00000000000079c5 */ /* 0x000fde0000000000 */
[----:B------:R-:W-:-:S08]  /*60c0*/  NOP ;  /* 0x0000000000007918 */ /* 0x000fd00000000000 */
[----:B------:R-:W-:Y:S03]  /*60d0*/  HGMMA.64x256x16.F32 R24, gdesc[UR20], R24, gsb0 ;  /* 0x03e00000141879f0 */ /* 0x000fe60008000818 */
[----:B------:R-:W-:Y:S02]  /*60e0*/  WARPGROUP.DEPBAR.LE gsb0, 0x0 ;  /* 0x00008000000079c5 */ /* 0x000fe40000010000 */
[----:B------:R-:W-:-:S15]  /*60f0*/  WARPGROUP.ARRIVE ;  /* 0x00000000000079c5 */ /* 0x000fde0000000000 */
[----:B------:R-:W-:-:S08]  /*6100*/  NOP ;  /* 0x0000000000007918 */ /* 0x000fd00000000000 */
[----:B------:R-:W-:Y:S03]  /*6110*/  HGMMA.64x256x16.F32 R24, gdesc[UR24], R24, gsb0 ;  /* 0x03e00000181879f0 */ /* 0x000fe60008000818 */
[----:B------:R-:W-:Y:S02]  /*6120*/  WARPGROUP.DEPBAR.LE gsb0, 0x0 ;  /* 0x00008000000079c5 */ /* 0x000fe40000010000 */
[----:B------:R-:W-:Y:S05]  /*6130*/  @P1 BRA `(.L_x_26) ;  /* 0x0000000000841947 */ /* 0x000fea0003800000 */
[----:B------:R-:W-:-:S13]  /*6140*/  ISETP.LT.OR P2, PT, R7, 0x1, !P0 ;  /* 0x000000010700780c */ /* 0x000fda0004741670 */
[----:B------:R-:W-:Y:S05]  /*6150*/  @P2 BRA `(.L_x_27) ;  /* 0x0000000000782947 */ /* 0x000fea0003800000 */
[----:B-1----:R-:W-:Y:S02]  /*6160*/  LEA R0, R5, R2, 0x3 ;  /* 0x0000000205007211 */ /* 0x002fe400078e18ff */
[----:B------:R-:W-:Y:S02]  /*6170*/  SHF.L.U32 R3, R6, 0x1f, RZ ;  /* 0x0000001f06037819 */ /* 0x000fe400000006ff */
[----:B------:R-:W-:Y:S02]  /*6180*/  ISETP.NE.AND P3, PT, R17, RZ, PT ;  /* 0x000000ff1100720c */ /* 0x000fe40003f65270 */
[----:B------:R-:W1:Y:S02]  /*6190*/  SYNCS.PHASECHK.TRANS64.TRYWAIT P2, [R0+URZ+0x22020], R3 ;  /* 0x02202003000075a7 */ /* 0x000e64000804017f */
[----:B-1----:R-:W-:Y:S09]  /*61a0*/  @!P2 BRA `(.L_x_28) ;  /* 0x0000006000a8a947 */ /* 0x002ff20003800000 */
.L_x_68:
[----:B------:R-:W-:Y:S05]  /*61b0*/  @P3 BRA `(.L_x_29) ;  /* 0x0000000000143947 */ /* 0x000fea0003800000 */
[----:B------:R-:W-:Y:S02]  /*61c0*/  LOP3.LUT P2, RZ, R16, 0x1f, RZ, 0xc0, !PT ;  /* 0x0000001f10ff7812 */ /* 0x000fe4000784c0ff */
[----:B-1----:R-:W-:-:S04]  /*61d0*/  MOV R3, 0x8000 ;  /* 0x0000800000037802 */ /* 0x002fc80000000f00 */
[----:B------:R2:W-:Y:S07]  /*61e0*/  SYNCS.ARRIVE.TRANS64 RZ, [R0+URZ+0x22000], R3 ;  /* 0x0220000300ff79a7 */ /* 0x0005ee000800003f */
[----:B------:R-:W-:Y:S05]  /*61f0*/  @!P2 BRA `(.L_x_29) ;  /* 0x000000000004a947 */ /* 0x000fea0003800000 */
[----:B------:R-:W-:Y:S01]  /*6200*/  BPT.TRAP 0x1 ;  /* 0x000000040000795c */ /* 0x000fe20000300000 */
.L_x_29:
[----:B-12---:R-:W-:Y:S01]  /*6210*/  LEA R3, R5, R2, 0xf ;  /* 0x0000000205037211 */ /* 0x006fe200078e78ff */
[----:B------:R-:W-:Y:S01]  /*6220*/  UIADD3 UR6, UP0, UR30, 0x1f0, URZ ;  /* 0x000001f01e067890 */ /* 0x000fe2000ff1e03f */
[----:B------:R-:W-:Y:S01]  /*6230*/  R2UR UR35, R8 ;  /* 0x00000000082372ca */ /* 0x000fe200000e0000 */
[----:B------:R-:W-:Y:S01]  /*6240*/  UMOV UR8, 0x0 ;  /* 0x0000000000087882 */ /* 0x000fe20000000000 */
[----:B------:R-:W-:Y:S01]  /*6250*/  R2UR UR33, R0 ;  /* 0x00000000002172ca */ /* 0x000fe200000e0000 */
[----:B------:R-:W-:Y:S01]  /*6260*/  UIADD3.X UR7, URZ, UR31, URZ, UP0, !UPT ;  /* 0x0000001f3f077290 */ /* 0x000fe200087fe43f */
[----:B------:R-:W-:Y:S01]  /*6270*/  R2UR UR32, R3 ;  /* 0x00000000032072ca */ /* 0x000fe200000e0000 */
[----:B------:R-:W-:Y:S01]  /*6280*/  UMOV UR9, 0x10000000 ;  /* 0x1000000000097882 */ /* 0x000fe20000000000 */
[----:B------:R-:W-:Y:S01]  /*6290*/  UMOV UR34, URZ ;  /* 0x0000003f00227c82 */ /* 0x000fe20008000000 */
[----:B------:R-:W-:-:S04]  /*62a0*/  IADD3 R5, R5, 0x1, RZ ;  /* 0x0000000105057810 */ /* 0x000fc80007ffe0ff */
[C---:B------:R-:W-:Y:S02]  /*62b0*/  ISETP.NE.AND P2, PT, R5.reuse, 0x4, PT ;  /* 0x000000040500780c */ /* 0x040fe40003f45270 */
[----:B------:R-:W-:Y:S02]  /*62c0*/  USHF.L.U32 UR35, UR35, 0x8, URZ ;  /* 0x0000000823237899 */ /* 0x000fe4000800063f */
[----:B------:R-:W-:Y:S01]  /*62d0*/  UIADD3 UR33, UR33, 0x22000, URZ ;  /* 0x0002200021217890 */ /* 0x000fe2000fffe03f */
[----:B------:R-:W-:Y:S01]  /*62e0*/  SEL R3, RZ, 0x1, P2 ;  /* 0x00000001ff037807 */ /* 0x000fe20001000000 */
[----:B------:R-:W-:Y:S01]  /*62f0*/  UIADD3 UR32, UR32, 0x2000, URZ ;  /* 0x0000200020207890 */ /* 0x000fe2000fffe03f */
[----:B------:R-:W-:Y:S02]  /*6300*/  SEL R5, R5, RZ, P2 ;  /* 0x000000ff05057207 */ /* 0x000fe40001000000 */
[----:B------:R-:W-:-:S06]  /*6310*/  LOP3.LUT R6, R6, R3, RZ, 0x3c, !PT ;  /* 0x0000000306067212 */ /* 0x000fcc00078e3cff */
[----:B------:R2:W-:Y:S02]  /*6320*/  UTMALDG.4D [UR32], [UR6], desc[UR8] ;  /* 0x00000820060075b4 */ /* 0x0005e40008019000 */
[----:B--2---:R-:W-:Y:S01]  /*6330*/  NOP ;  /* 0x0000000000007918 */ /* 0x004fe20000000000 */
.L_x_27:
[----:B------:R-:W-:-:S07]  /*6340*/  IADD3 R7, R7, -0x1, RZ ;  /* 0xffffffff07077810 */ /* 0x000fce0007ffe0ff */
.L_x_26:
[----:B------:R-:W-:Y:S01]  /*6350*/  IADD3 R15, R15, 0x1, RZ ;  /* 0x000000010f0f7810 */ /* 0x000fe20007ffe0ff */
[----:B------:R-:W-:Y:S05]  /*6360*/  WARPSYNC.ALL ;  /* 0x0000000000007948 */ /* 0x000fea0003800000 */
[----:B------:R-:W-:-:S04]  /*6370*/  ISETP.NE.AND P2, PT, R15, 0x4, PT ;  /* 0x000000040f00780c */ /* 0x000fc80003f45270 */
[----:B-1----:R-:W-:Y:S02]  /*6380*/  SEL R3, RZ, 0x1, P2 ;  /* 0x00000001ff037807 */ /* 0x002fe40001000000 */
[----:B------:R-:W-:Y:S02]  /*6390*/  SEL R15, R15, RZ, P2 ;  /* 0x000000ff0f0f7207 */ /* 0x000fe40001000000 */
[----:B------:R-:W-:Y:S02]  /*63a0*/  LOP3.LUT R18, R4, R3, RZ, 0x3c, !PT ;  /* 0x0000000304127212 */ /* 0x000fe400078e3cff */
[----:B------:R-:W-:Y:S01]  /*63b0*/  FMNMX R0, R24, R19, !PT ;  /* 0x0000001318007209 */ /* 0x000fe20007800000 */
[----:B------:R-:W-:Y:S01]  /*63c0*/  BSSY B0, `(.L_x_30) ;  /* 0x00000a4000007945 */ /* 0x000fe20003800000 */
        /* <DEDUP_REMOVED lines=127> */
[----:B------:R-:W-:Y:S01]  /*6bc0*/  LEA R184, R13, R12, 0x3 ;  /* 0x0000000c0db87211 */ /* 0x000fe200078e18ff */
[----:B------:R-:W1:Y:S01]  /*6bd0*/  SHFL.BFLY PT, R3, R4, 0x1, 0x1f ;  /* 0x0c201f0004037f89 */ /* 0x000e6200000e0000 */
[----:B------:R-:W-:-:S02]  /*6be0*/  LEA R190, R15, R2, 0x3 ;  /* 0x000000020fbe7211 */ /* 0x000fc400078e18ff */
[----:B------:R-:W-:Y:S01]  /*6bf0*/  PRMT R184, RZ, 0x654, R184 ;  /* 0x00000654ffb87816 */ /* 0x000fe200000000b8 */
[----:B------:R-:W2:Y:S03]  /*6c00*/  SHFL.BFLY PT, R23, R10, 0x1, 0x1f ;  /* 0x0c201f000a177f89 */ /* 0x000ea600000e0000 */
[----:B------:R3:W-:Y:S01]  /*6c10*/  SYNCS.ARRIVE.TRANS64.RED.A1T0 RZ, [R184+URZ], RZ ;  /* 0x000000ffb8ff79a7 */ /* 0x0007e2000810043f */
[----:B-1----:R-:W-:Y:S02]  /*6c20*/  FMNMX R22, R4, R3, !PT ;  /* 0x0000000304167209 */ /* 0x002fe40007800000 */
[----:B--2---:R-:W-:-:S03]  /*6c30*/  FMNMX R23, R10, R23, !PT ;  /* 0x000000170a177209 */ /* 0x004fc60007800000 */
[----:B------:R-:W1:Y:S04]  /*6c40*/  SHFL.BFLY PT, R3, R22, 0x2, 0x1f ;  /* 0x0c401f0016037f89 */ /* 0x000e6800000e0000 */
[----:B------:R-:W2:Y:S01]  /*6c50*/  SHFL.BFLY PT, R0, R23, 0x2, 0x1f ;  /* 0x0c401f0017007f89 */ /* 0x000ea200000e0000 */
[----:B-1----:R-:W-:-:S04]  /*6c60*/  FMNMX R3, R22, R3, !PT ;  /* 0x0000000316037209 */ /* 0x002fc80007800000 */
[----:B------:R-:W-:Y:S02]  /*6c70*/  FSETP.NEU.AND P2, PT, R3, -INF , PT ;  /* 0xff8000000300780b */ /* 0x000fe40003f4d000 */
[----:B--2---:R-:W-:Y:S02]  /*6c80*/  FMNMX R0, R23, R0, !PT ;  /* 0x0000000017007209 */ /* 0x004fe40007800000 */
[----:B------:R-:W-:Y:S02]  /*6c90*/  FSEL R186, R3, RZ, P2 ;  /* 0x000000ff03ba7208 */ /* 0x000fe40001000000 */
[----:B------:R-:W-:-:S03]  /*6ca0*/  FSETP.NEU.AND P3, PT, R0, -INF , PT ;  /* 0xff8000000000780b */ /* 0x000fc60003f6d000 */
[----:B------:R-:W-:Y:S01]  /*6cb0*/  FADD R4, -R186, R19 ;  /* 0x00000013ba047221 */ /* 0x000fe20000000100 */
[----:B------:R-:W-:Y:S02]  /*6cc0*/  SHF.L.U32 R19, R18, 0x1f, RZ ;  /* 0x0000001f12137819 */ /* 0x000fe400000006ff */
[----:B------:R-:W-:Y:S01]  /*6cd0*/  FSEL R188, R0, RZ, P3 ;  /* 0x000000ff00bc7208 */ /* 0x000fe20001800000 */
[----:B------:R-:W-:Y:S01]  /*6ce0*/  FMUL R22, R4, UR15 ;  /* 0x0000000f04167c20 */ /* 0x000fe20008400000 */
[----:B------:R-:W1:Y:S03]  /*6cf0*/  SYNCS.PHASECHK.TRANS64.TRYWAIT P4, [R190+URZ+0x22000], R19 ;  /* 0x02200013be0075a7 */ /* 0x000e66000808017f */
[----:B------:R-:W-:Y:S01]  /*6d00*/  FADD R10, -R188, R11 ;  /* 0x0000000bbc0a7221 */ /* 0x000fe20000000100 */
[----:B------:R-:W-:Y:S01]  /*6d10*/  FSETP.GEU.AND P5, PT, R22, -126, PT ;  /* 0xc2fc00001600780b */ /* 0x000fe20003fae000 */
[----:B------:R-:W-:-:S02]  /*6d20*/  FMUL R4, R188, UR15 ;  /* 0x0000000fbc047c20 */ /* 0x000fc40008400000 */
[----:B------:R-:W-:Y:S02]  /*6d30*/  FMUL R10, R10, UR15 ;  /* 0x0000000f0a0a7c20 */ /* 0x000fe40008400000 */
[--C-:B------:R-:W-:Y:S01]  /*6d40*/  FFMA R26, R26, UR15, -R4.reuse ;  /* 0x0000000f1a1a7c23 */ /* 0x100fe20008000804 */
[--C-:B------:R-:W-:Y:S01]  /*6d50*/  FFMA R27, R27, UR15, -R4.reuse ;  /* 0x0000000f1b1b7c23 */ /* 0x100fe20008000804 */
[----:B------:R-:W-:Y:S01]  /*6d60*/  FFMA R185, R30, UR15, -R4 ;  /* 0x0000000f1eb97c23 */ /* 0x000fe20008000804 */
[----:B------:R-:W-:Y:S02]  /*6d70*/  FSETP.GEU.AND P6, PT, R10, -126, PT ;  /* 0xc2fc00000a00780b */ /* 0x000fe40003fce000 */
[----:B------:R-:W-:Y:S02]  /*6d80*/  FSETP.GEU.AND P2, PT, R26, -126, PT ;  /* 0xc2fc00001a00780b */ /* 0x000fe40003f4e000 */
[----:B------:R-:W-:Y:S01]  /*6d90*/  FSETP.GEU.AND P3, PT, R27, -126, PT ;  /* 0xc2fc00001b00780b */ /* 0x000fe20003f6e000 */
[----:B------:R-:W-:-:S06]  /*6da0*/  @!P5 FMUL R22, R22, 0.5 ;  /* 0x3f0000001616d820 */ /* 0x000fcc0000400000 */
[----:B------:R-:W2:Y:S02]  /*6db0*/  MUFU.EX2 R22, R22 ;  /* 0x0000001600167308 */ /* 0x000ea40000000800 */
[----:B------:R-:W-:Y:S02]  /*6dc0*/  @!P6 FMUL R10, R10, 0.5 ;  /* 0x3f0000000a0ae820 */ /* 0x000fe40000400000 */
[----:B------:R-:W-:-:S04]  /*6dd0*/  @!P2 FMUL R26, R26, 0.5 ;  /* 0x3f0000001a1aa820 */ /* 0x000fc80000400000 */
[----:B------:R3:W4:Y:S02]  /*6de0*/  MUFU.EX2 R23, R10 ;  /* 0x0000000a00177308 */ /* 0x0007240000000800 */
[----:B-123--:R-:W-:Y:S05]  /*6df0*/  @!P4 BRA `(.L_x_31) ;  /* 0x0000005400a8c947 */ /* 0x00efea0003800000 */
.L_x_69:
[----:B------:R-:W-:Y:S05]  /*6e00*/  BSYNC B0 ;  /* 0x0000000000007941 */ /* 0x000fea0003800000 */
.L_x_30:
[----:B------:R-:W-:Y:S01]  /*6e10*/  FSETP.GEU.AND P4, PT, R185, -126, PT ;  /* 0xc2fc0000b900780b */ /* 0x000fe20003f8e000 */
[----:B------:R-:W-:Y:S01]  /*6e20*/  @!P3 FMUL R27, R27, 0.5 ;  /* 0x3f0000001b1bb820 */ /* 0x000fe20000400000 */
[----:B-1----:R-:W-:Y:S01]  /*6e30*/  FMUL R19, R186, UR15 ;  /* 0x0000000fba137c20 */ /* 0x002fe20008400000 */
[--C-:B------:R-:W-:Y:S01]  /*6e40*/  FFMA R184, R31, UR15, -R4.reuse ;  /* 0x0000000f1fb87c23 */ /* 0x100fe20008000804 */
[----:B------:R1:W2:Y:S01]  /*6e50*/  MUFU.EX2 R30, R26 ;  /* 0x0000001a001e7308 */ /* 0x0002a20000000800 */
[----:B------:R-:W-:Y:S01]  /*6e60*/  @!P5 FMUL R22, R22, R22 ;  /* 0x000000161616d220 */ /* 0x000fe20000400000 */
[--C-:B------:R-:W-:Y:S01]  /*6e70*/  FFMA R24, R24, UR15, -R19.reuse ;  /* 0x0000000f18187c23 */ /* 0x100fe20008000813 */
[----:B----4-:R-:W-:Y:S01]  /*6e80*/  @!P6 FMUL R23, R23, R23 ;  /* 0x000000171717e220 */ /* 0x010fe20000400000 */
[----:B------:R-:W-:Y:S01]  /*6e90*/  FSETP.GEU.AND P5, PT, R184, -126, PT ;  /* 0xc2fc0000b800780b */ /* 0x000fe20003fae000 */
[--C-:B------:R-:W-:Y:S01]  /*6ea0*/  FFMA R28, R28, UR15, -R19.reuse ;  /* 0x0000000f1c1c7c23 */ /* 0x100fe20008000813 */
[--C-:B------:R-:W-:Y:S01]  /*6eb0*/  FFMA R29, R29, UR15, -R19.reuse ;  /* 0x0000000f1d1d7c23 */ /* 0x100fe20008000813 */
[----:B------:R-:W-:Y:S01]  /*6ec0*/  FSETP.GEU.AND P6, PT, R24, -126, PT ;  /* 0xc2fc00001800780b */ /* 0x000fe20003fce000 */
[----:B------:R-:W3:Y:S01]  /*6ed0*/  MUFU.EX2 R31, R27 ;  /* 0x0000001b001f7308 */ /* 0x000ee20000000800 */
[----:B------:R-:W-:Y:S01]  /*6ee0*/  @!P4 FMUL R185, R185, 0.5 ;  /* 0x3f000000b9b9c820 */ /* 0x000fe20000400000 */
[--C-:B------:R-:W-:Y:S01]  /*6ef0*/  FFMA R25, R25, UR15, -R19.reuse ;  /* 0x0000000f19197c23 */ /* 0x100fe20008000813 */
[--C-:B-1----:R-:W-:Y:S01]  /*6f00*/  FFMA R26, R32, UR15, -R19.reuse ;  /* 0x0000000f201a7c23 */ /* 0x102fe20008000813 */
[----:B------:R-:W-:Y:S01]  /*6f10*/  LEA R10, R15, UR14, 0xb ;  /* 0x0000000e0f0a7c11 */ /* 0x000fe2000f8e58ff */
[----:B------:R-:W-:Y:S05]  /*6f20*/  WARPSYNC.ALL ;  /* 0x0000000000007948 */ /* 0x000fea0003800000 */
[----:B------:R-:W1:Y:S01]  /*6f30*/  MUFU.EX2 R185, R185 ;  /* 0x000000b900b97308 */ /* 0x000e620000000800 */
[----:B------:R-:W-:Y:S01]  /*6f40*/  @!P5 FMUL R184, R184, 0.5 ;  /* 0x3f000000b8b8d820 */ /* 0x000fe20000400000 */
[----:B--2---:R-:W-:Y:S01]  /*6f50*/  @!P2 FMUL R30, R30, R30 ;  /* 0x0000001e1e1ea220 */ /* 0x004fe20000400000 */
[----:B------:R-:W-:Y:S01]  /*6f60*/  @!P6 FMUL R24, R24, 0.5 ;  /* 0x3f0000001818e820 */ /* 0x000fe20000400000 */
[----:B------:R-:W-:Y:S01]  /*6f70*/  FSETP.GEU.AND P2, PT, R25, -126, PT ;  /* 0xc2fc00001900780b */ /* 0x000fe20003f4e000 */
[--C-:B------:R-:W-:Y:S01]  /*6f80*/  FFMA R188, R34, UR15, -R4.reuse ;  /* 0x0000000f22bc7c23 */ /* 0x100fe20008000804 */
[----:B------:R-:W-:Y:S01]  /*6f90*/  MOV R11, 0x40000040 ;  /* 0x40000040000b7802 */ /* 0x000fe20000000f00 */
[----:B---3--:R-:W-:Y:S01]  /*6fa0*/  @!P3 FMUL R31, R31, R31 ;  /* 0x0000001f1f1fb220 */ /* 0x008fe20000400000 */
[----:B------:R-:W-:Y:S01]  /*6fb0*/  FSETP.GEU.AND P3, PT, R28, -126, PT ;  /* 0xc2fc00001c00780b */ /* 0x000fe20003f6e000 */
[----:B------:R-:W2:Y:S01]  /*6fc0*/  MUFU.EX2 R184, R184 ;  /* 0x000000b800b87308 */ /* 0x000ea20000000800 */
[----:B------:R-:W-:Y:S01]  /*6fd0*/  R2UR UR6, R10 ;  /* 0x000000000a0672ca */ /* 0x000fe200000e0000 */
[-C--:B------:R-:W-:Y:S01]  /*6fe0*/  FMUL R152, R152, R22.reuse ;  /* 0x0000001698987220 */ /* 0x080fe20000400000 */
[----:B------:R-:W-:Y:S01]  /*6ff0*/  R2UR UR7, R11 ;  /* 0x000000000b0772ca */ /* 0x000fe200000e0000 */
[-C--:B------:R-:W-:Y:S01]  /*7000*/  FMUL R153, R153, R22.reuse ;  /* 0x0000001699997220 */ /* 0x080fe20000400000 */
[-C--:B------:R-:W-:Y:S01]  /*7010*/  FMUL R156, R156, R22.reuse ;  /* 0x000000169c9c7220 */ /* 0x080fe20000400000 */
[-C--:B------:R-:W-:Y:S01]  /*7020*/  FMUL R157, R157, R22.reuse ;  /* 0x000000169d9d7220 */ /* 0x080fe20000400000 */
[-C--:B------:R-:W-:Y:S01]  /*7030*/  FMUL R160, R160, R22.reuse ;  /* 0x00000016a0a07220 */ /* 0x080fe20000400000 */
[----:B-1----:R-:W-:Y:S01]  /*7040*/  @!P4 FMUL R185, R185, R185 ;  /* 0x000000b9b9b9c220 */ /* 0x002fe20000400000 */
[----:B------:R-:W-:Y:S01]  /*7050*/  FSETP.GEU.AND P4, PT, R29, -126, PT ;  /* 0xc2fc00001d00780b */ /* 0x000fe20003f8e000 */
[----:B------:R1:W3:Y:S01]  /*7060*/  MUFU.EX2 R187, R24 ;  /* 0x0000001800bb7308 */ /* 0x0002e20000000800 */
[----:B------:R-:W-:Y:S01]  /*7070*/  @!P2 FMUL R25, R25, 0.5 ;  /* 0x3f0000001919a820 */ /* 0x000fe20000400000 */
[----:B------:R-:W-:Y:S01]  /*7080*/  @!P3 FMUL R28, R28, 0.5 ;  /* 0x3f0000001c1cb820 */ /* 0x000fe20000400000 */
[-C--:B------:R-:W-:Y:S01]  /*7090*/  FMUL R161, R161, R22.reuse ;  /* 0x00000016a1a17220 */ /* 0x080fe20000400000 */
[-C--:B------:R-:W-:Y:S01]  /*70a0*/  FMUL R164, R164, R22.reuse ;  /* 0x00000016a4a47220 */ /* 0x080fe20000400000 */
[-C--:B------:R-:W-:Y:S01]  /*70b0*/  FMUL R165, R165, R22.reuse ;  /* 0x00000016a5a57220 */ /* 0x080fe20000400000 */
[----:B------:R-:W-:Y:S01]  /*70c0*/  FMUL R168, R168, R22 ;  /* 0x00000016a8a87220 */ /* 0x000fe20000400000 */
[----:B--2---:R-:W-:Y:S01]  /*70d0*/  @!P5 FMUL R184, R184, R184 ;  /* 0x000000b8b8b8d220 */ /* 0x004fe20000400000 */
[----:B------:R-:W2:Y:S01]  /*70e0*/  MUFU.EX2 R32, R25 ;  /* 0x0000001900207308 */ /* 0x000ea20000000800 */
[--C-:B-1----:R-:W-:Y:S01]  /*70f0*/  FFMA R24, R33, UR15, -R19.reuse ;  /* 0x0000000f21187c23 */ /* 0x102fe20008000813 */
[----:B------:R-:W-:Y:S01]  /*7100*/  FSETP.GEU.AND P5, PT, R26, -126, PT ;  /* 0xc2fc00001a00780b */ /* 0x000fe20003fae000 */
[-C--:B------:R-:W-:Y:S01]  /*7110*/  FMUL R169, R169, R22.reuse ;  /* 0x00000016a9a97220 */ /* 0x080fe20000400000 */
[----:B------:R-:W-:Y:S01]  /*7120*/  @!P4 FMUL R29, R29, 0.5 ;  /* 0x3f0000001d1dc820 */ /* 0x000fe20000400000 */
[-C--:B------:R-:W-:Y:S01]  /*7130*/  FMUL R172, R172, R22.reuse ;  /* 0x00000016acac7220 */ /* 0x080fe20000400000 */
[-C--:B------:R-:W-:Y:S01]  /*7140*/  FMUL R173, R173, R22.reuse ;  /* 0x00000016adad7220 */ /* 0x080fe20000400000 */
[-C--:B------:R-:W-:Y:S01]  /*7150*/  FMUL R176, R176, R22.reuse ;  /* 0x00000016b0b07220 */ /* 0x080fe20000400000 */
[----:B------:R-:W1:Y:S01]  /*7160*/  MUFU.EX2 R28, R28 ;  /* 0x0000001c001c7308 */ /* 0x000e620000000800 */
[----:B---3--:R-:W-:Y:S01]  /*7170*/  @!P6 FMUL R187, R187, R187 ;  /* 0x000000bbbbbbe220 */ /* 0x008fe20000400000 */
[----:B------:R-:W-:Y:S01]  /*7180*/  FSETP.GEU.AND P6, PT, R24, -126, PT ;  /* 0xc2fc00001800780b */ /* 0x000fe20003fce000 */
[-C--:B------:R-:W-:Y:S01]  /*7190*/  FMUL R177, R177, R22.reuse ;  /* 0x00000016b1b17220 */ /* 0x080fe20000400000 */
[-C--:B------:R-:W-:Y:S01]  /*71a0*/  FMUL R180, R180, R22.reuse ;  /* 0x00000016b4b47220 */ /* 0x080fe20000400000 */
[----:B------:R-:W-:Y:S01]  /*71b0*/  FMUL R181, R181, R22 ;  /* 0x00000016b5b57220 */ /* 0x000fe20000400000 */
[-C--:B------:R-:W-:Y:S01]  /*71c0*/  FMUL R154, R154, R23.reuse ;  /* 0x000000179a9a7220 */ /* 0x080fe20000400000 */
[----:B------:R-:W-:Y:S01]  /*71d0*/  @!P5 FMUL R26, R26, 0.5 ;  /* 0x3f0000001a1ad820 */ /* 0x000fe20000400000 */
[----:B------:R-:W3:Y:S01]  /*71e0*/  MUFU.EX2 R29, R29 ;  /* 0x0000001d001d7308 */ /* 0x000ee20000000800 */
[----:B--2---:R-:W-:Y:S01]  /*71f0*/  @!P2 FMUL R32, R32, R32 ;  /* 0x000000202020a220 */ /* 0x004fe20000400000 */
[-C--:B------:R-:W-:Y:S01]  /*7200*/  FMUL R155, R155, R23.reuse ;  /* 0x000000179b9b7220 */ /* 0x080fe20000400000 */
[-C--:B------:R-:W-:Y:S01]  /*7210*/  FMUL R158, R158, R23.reuse ;  /* 0x000000179e9e7220 */ /* 0x080fe20000400000 */
[-C--:B------:R-:W-:Y:S01]  /*7220*/  FMUL R159, R159, R23.reuse ;  /* 0x000000179f9f7220 */ /* 0x080fe20000400000 */
[-C--:B------:R-:W-:Y:S01]  /*7230*/  FMUL R162, R162, R23.reuse ;  /* 0x00000017a2a27220 */ /* 0x080fe20000400000 */
[-C--:B------:R-:W-:Y:S01]  /*7240*/  FMUL R163, R163, R23.reuse ;  /* 0x00000017a3a37220 */ /* 0x080fe20000400000 */
[----:B------:R-:W-:Y:S01]  /*7250*/  @!P6 FMUL R24, R24, 0.5 ;  /* 0x3f0000001818e820 */ /* 0x000fe20000400000 */
[-C--:B------:R-:W-:Y:S01]  /*7260*/  FMUL R166, R166, R23.reuse ;  /* 0x00000017a6a67220 */ /* 0x080fe20000400000 */
[----:B-1----:R-:W-:Y:S01]  /*7270*/  @!P3 FMUL R28, R28, R28 ;  /* 0x0000001c1c1cb220 */ /* 0x002fe20000400000 */
[-C--:B------:R-:W-:Y:S01]  /*7280*/  FMUL R167, R167, R23.reuse ;  /* 0x00000017a7a77220 */ /* 0x080fe20000400000 */
[-C--:B------:R-:W-:Y:S01]  /*7290*/  FMUL R170, R170, R23.reuse ;  /* 0x00000017aaaa7220 */ /* 0x080fe20000400000 */
[-C--:B------:R-:W-:Y:S01]  /*72a0*/  FMUL R171, R171, R23.reuse ;  /* 0x00000017abab7220 */ /* 0x080fe20000400000 */
[-C--:B------:R-:W-:Y:S01]  /*72b0*/  FMUL R174, R174, R23.reuse ;  /* 0x00000017aeae7220 */ /* 0x080fe20000400000 */
[-C--:B------:R-:W-:Y:S01]  /*72c0*/  FMUL R175, R175, R23.reuse ;  /* 0x00000017afaf7220 */ /* 0x080fe20000400000 */
[-C--:B------:R-:W-:Y:S01]  /*72d0*/  FMUL R178, R178, R23.reuse ;  /* 0x00000017b2b27220 */ /* 0x080fe20000400000 */
[----:B------:R-:W-:Y:S01]  /*72e0*/  FMUL R179, R179, R23 ;  /* 0x00000017b3b37220 */ /* 0x000fe20000400000 */
[----:B---3--:R-:W-:Y:S01]  /*72f0*/  @!P4 FMUL R29, R29, R29 ;  /* 0x0000001d1d1dc220 */ /* 0x008fe20000400000 */
[-C--:B------:R-:W-:Y:S01]  /*7300*/  FMUL R182, R182, R23.reuse ;  /* 0x00000017b6b67220 */ /* 0x080fe20000400000 */
[----:B------:R-:W-:Y:S01]  /*7310*/  FMUL R183, R183, R23 ;  /* 0x00000017b7b77220 */ /* 0x000fe20000400000 */
[----:B------:R1:W2:Y:S01]  /*7320*/  MUFU.EX2 R33, R26 ;  /* 0x0000001a00217308 */ /* 0x0002a20000000800 */
[----:B------:R-:W-:Y:S01]  /*7330*/  F2FP.F16.F32.PACK_AB R25, R31, R30 ;  /* 0x0000001e1f19723e */ /* 0x000fe200000000ff */
[--C-:B------:R-:W-:Y:S01]  /*7340*/  FFMA R186, R35, UR15, -R4.reuse ;  /* 0x0000000f23ba7c23 */ /* 0x100fe20008000804 */
[----:B------:R-:W-:Y:S01]  /*7350*/  F2FP.F16.F32.PACK_AB R27, R184, R185 ;  /* 0x000000b9b81b723e */ /* 0x000fe200000000ff */
[--C-:B------:R-:W-:Y:S01]  /*7360*/  FFMA R11, R36, UR15, -R19.reuse ;  /* 0x0000000f240b7c23 */ /* 0x100fe20008000813 */
[----:B------:R-:W-:Y:S01]  /*7370*/  FSETP.GEU.AND P2, PT, R188, -126, PT ;  /* 0xc2fc0000bc00780b */ /* 0x000fe20003f4e000 */
[--C-:B------:R-:W-:Y:S01]  /*7380*/  FFMA R36, R37, UR15, -R19.reuse ;  /* 0x0000000f25247c23 */ /* 0x100fe20008000813 */
[--C-:B------:R-:W-:Y:S01]  /*7390*/  FFMA R37, R38, UR15, -R4.reuse ;  /* 0x0000000f26257c23 */ /* 0x100fe20008000804 */
[----:B------:R3:W4:Y:S01]  /*73a0*/  MUFU.EX2 R34, R24 ;  /* 0x0000001800227308 */ /* 0x0007220000000800 */
[----:B-1----:R-:W-:Y:S01]  /*73b0*/  F2FP.F16.F32.PACK_AB R26, R29, R28 ;  /* 0x0000001c1d1a723e */ /* 0x002fe200000000ff */
[--C-:B------:R-:W-:Y:S01]  /*73c0*/  FFMA R38, R39, UR15, -R4.reuse ;  /* 0x0000000f27267c23 */ /* 0x100fe20008000804 */
[----:B------:R-:W-:Y:S01]  /*73d0*/  FSETP.GEU.AND P3, PT, R186, -126, PT ;  /* 0xc2fc0000ba00780b */ /* 0x000fe20003f6e000 */
[--C-:B------:R-:W-:Y:S01]  /*73e0*/  FFMA R39, R41, UR15, -R19.reuse ;  /* 0x0000000f29277c23 */ /* 0x100fe20008000813 */
[----:B------:R-:W-:Y:S01]  /*73f0*/  FSETP.GEU.AND P4, PT, R11, -126, PT ;  /* 0xc2fc00000b00780b */ /* 0x000fe20003f8e000 */
[--C-:B------:R-:W-:Y:S01]  /*7400*/  FFMA R40, R40, UR15, -R19.reuse ;  /* 0x0000000f28287c23 */ /* 0x100fe20008000813 */
[--C-:B------:R-:W-:Y:S01]  /*7410*/  FFMA R41, R42, UR15, -R4.reuse ;  /* 0x0000000f2a297c23 */ /* 0x100fe20008000804 */
[--C-:B------:R-:W-:Y:S01]  /*7420*/  FFMA R42, R43, UR15, -R4.reuse ;  /* 0x0000000f2b2a7c23 */ /* 0x100fe20008000804 */
[----:B---3--:R-:W-:Y:S01]  /*7430*/  F2FP.F16.F32.PACK_AB R24, R32, R187 ;  /* 0x000000bb2018723e */ /* 0x008fe200000000ff */
[----:B------:R-:W-:Y:S01]  /*7440*/  @!P2 FMUL R188, R188, 0.5 ;  /* 0x3f000000bcbca820 */ /* 0x000fe20000400000 */
[----:B--2---:R-:W-:Y:S01]  /*7450*/  @!P5 FMUL R33, R33, R33 ;  /* 0x000000212121d220 */ /* 0x004fe20000400000 */
[----:B------:R-:W-:Y:S01]  /*7460*/  FSETP.GEU.AND P5, PT, R36, -126, PT ;  /* 0xc2fc00002400780b */ /* 0x000fe20003fae000 */
[----:B------:R-:W-:Y:S01]  /*7470*/  WARPGROUP.ARRIVE ;  /* 0x00000000000079c5 */ /* 0x000fe20000000000 */
[----:B------:R-:W1:Y:S01]  /*7480*/  MUFU.EX2 R35, R188 ;  /* 0x000000bc00237308 */ /* 0x000e620000000800 */
[--C-:B------:R-:W-:Y:S01]  /*7490*/  FFMA R43, R44, UR15, -R19.reuse ;  /* 0x0000000f2c2b7c23 */ /* 0x100fe20008000813 */
[----:B------:R-:W-:Y:S01]  /*74a0*/  @!P3 FMUL R186, R186, 0.5 ;  /* 0x3f000000babab820 */ /* 0x000fe20000400000 */
[----:B----4-:R-:W-:Y:S01]  /*74b0*/  @!P6 FMUL R34, R34, R34 ;  /* 0x000000222222e220 */ /* 0x010fe20000400000 */
[----:B------:R-:W-:Y:S01]  /*74c0*/  FSETP.GEU.AND P6, PT, R37, -126, PT ;  /* 0xc2fc00002500780b */ /* 0x000fe20003fce000 */
[----:B------:R-:W-:Y:S01]  /*74d0*/  HGMMA.64x64x16.F32 R152, R24, gdesc[UR4].tnspB, R152, gsb0 ;  /* 0x40e0000418987df0 */ /* 0x000fe20008000898 */
[----:B------:R-:W-:Y:S01]  /*74e0*/  @!P4 FMUL R11, R11, 0.5 ;  /* 0x3f0000000b0bc820 */ /* 0x000fe20000400000 */
[--C-:B------:R-:W-:Y:S01]  /*74f0*/  FFMA R44, R45, UR15, -R19.reuse ;  /* 0x0000000f2d2c7c23 */ /* 0x100fe20008000813 */
[----:B------:R-:W2:Y:S01]  /*7500*/  MUFU.EX2 R186, R186 ;  /* 0x000000ba00ba7308 */ /* 0x000ea20000000800 */
[--C-:B------:R-:W-:Y:S01]  /*7510*/  FFMA R45, R46, UR15, -R4.reuse ;  /* 0x0000000f2e2d7c23 */ /* 0x100fe20008000804 */
[--C-:B------:R-:W-:Y:S01]  /*7520*/  FFMA R46, R47, UR15, -R4.reuse ;  /* 0x0000000f2f2e7c23 */ /* 0x100fe20008000804 */
[----:B------:R-:W-:Y:S01]  /*7530*/  @!P5 FMUL R36, R36, 0.5 ;  /* 0x3f0000002424d820 */ /* 0x000fe20000400000 */
[--C-:B------:R-:W-:Y:S01]  /*7540*/  FFMA R47, R48, UR15, -R19.reuse ;  /* 0x0000000f302f7c23 */ /* 0x100fe20008000813 */
[--C-:B------:R-:W-:Y:S01]  /*7550*/  FFMA R48, R49, UR15, -R19.reuse ;  /* 0x0000000f31307c23 */ /* 0x100fe20008000813 */
[--C-:B------:R-:W-:Y:S01]  /*7560*/  FFMA R49, R50, UR15, -R4.reuse ;  /* 0x0000000f32317c23 */ /* 0x100fe20008000804 */
[--C-:B------:R-:W-:Y:S01]  /*7570*/  FFMA R50, R55, UR15, -R4.reuse ;  /* 0x0000000f37327c23 */ /* 0x100fe20008000804 */
[----:B------:R-:W3:Y:S01]  /*7580*/  MUFU.EX2 R11, R11 ;  /* 0x0000000b000b7308 */ /* 0x000ee20000000800 */
[----:B-1----:R-:W-:Y:S01]  /*7590*/  @!P2 FMUL R35, R35, R35 ;  /* 0x000000232323a220 */ /* 0x002fe20000400000 */
[----:B------:R-:W-:Y:S01]  /*75a0*/  FSETP.GEU.AND P2, PT, R38, -126, PT ;  /* 0xc2fc00002600780b */ /* 0x000fe20003f4e000 */
[----:B------:R-:W-:Y:S01]  /*75b0*/  @!P6 FMUL R37, R37, 0.5 ;  /* 0x3f0000002525e820 */ /* 0x000fe20000400000 */
[--C-:B------:R-:W-:Y:S01]  /*75c0*/  FFMA R51, R51, UR15, -R4.reuse ;  /* 0x0000000f33337c23 */ /* 0x100fe20008000804 */
[--C-:B------:R-:W-:Y:S01]  /*75d0*/  FFMA R68, R68, UR15, -R19.reuse ;  /* 0x0000000f44447c23 */ /* 0x100fe20008000813 */
[--C-:B------:R-:W-:Y:S01]  /*75e0*/  FFMA R188, R74, UR15, -R4.reuse ;  /* 0x0000000f4abc7c23 */ /* 0x100fe20008000804 */
[--C-:B------:R-:W-:Y:S01]  /*75f0*/  FFMA R189, R75, UR15, -R4.reuse ;  /* 0x0000000f4bbd7c23 */ /* 0x100fe20008000804 */
[----:B------:R-:W1:Y:S01]  /*7600*/  MUFU.EX2 R36, R36 ;  /* 0x0000002400247308 */ /* 0x000e620000000800 */
[----:B--2---:R-:W-:Y:S01]  /*7610*/  @!P3 FMUL R186, R186, R186 ;  /* 0x000000bababab220 */ /* 0x004fe20000400000 */
[----:B------:R-:W-:Y:S01]  /*7620*/  FSETP.GEU.AND P3, PT, R40, -126, PT ;  /* 0xc2fc00002800780b */ /* 0x000fe20003f6e000 */
[--C-:B------:R-:W-:Y:S01]  /*7630*/  FFMA R74, R76, UR15, -R19.reuse ;  /* 0x0000000f4c4a7c23 */ /* 0x100fe20008000813 */
[--C-:B------:R-:W-:Y:S01]  /*7640*/  FFMA R76, R78, UR15, -R4.reuse ;  /* 0x0000000f4e4c7c23 */ /* 0x100fe20008000804 */
[--C-:B------:R-:W-:Y:S01]  /*7650*/  FFMA R92, R92, UR15, -R19.reuse ;  /* 0x0000000f5c5c7c23 */ /* 0x100fe20008000813 */
[--C-:B------:R-:W-:Y:S01]  /*7660*/  FFMA R96, R96, UR15, -R19.reuse ;  /* 0x0000000f60607c23 */ /* 0x100fe20008000813 */
[----:B------:R-:W-:Y:S01]  /*7670*/  @!P2 FMUL R38, R38, 0.5 ;  /* 0x3f0000002626a820 */ /* 0x000fe20000400000 */
[----:B------:R-:W2:Y:S01]  /*7680*/  MUFU.EX2 R37, R37 ;  /* 0x0000002500257308 */ /* 0x000ea20000000800 */
[----:B---3--:R-:W-:Y:S01]  /*7690*/  @!P4 FMUL R11, R11, R11 ;  /* 0x0000000b0b0bc220 */ /* 0x008fe20000400000 */
[----:B------:R-:W-:Y:S01]  /*76a0*/  FSETP.GEU.AND P4, PT, R39, -126, PT ;  /* 0xc2fc00002700780b */ /* 0x000fe20003f8e000 */
[--C-:B------:R-:W-:Y:S01]  /*76b0*/  FFMA R100, R100, UR15, -R19.reuse ;  /* 0x0000000f64647c23 */ /* 0x100fe20008000813 */
[--C-:B------:R-:W-:Y:S01]  /*76c0*/  FFMA R116, R116, UR15, -R19.reuse ;  /* 0x0000000f74747c23 */ /* 0x100fe20008000813 */
[----:B------:R-:W-:Y:S01]  /*76d0*/  FFMA R117, R117, UR15, -R19 ;  /* 0x0000000f75757c23 */ /* 0x000fe20008000813 */
[--C-:B------:R-:W-:Y:S01]  /*76e0*/  FFMA R118, R118, UR15, -R4.reuse ;  /* 0x0000000f76767c23 */ /* 0x100fe20008000804 */
[----:B------:R-:W-:Y:S01]  /*76f0*/  @!P3 FMUL R40, R40, 0.5 ;  /* 0x3f0000002828b820 */ /* 0x000fe20000400000 */
[----:B------:R-:W3:Y:S01]  /*7700*/  MUFU.EX2 R38, R38 ;  /* 0x0000002600267308 */ /* 0x000ee20000000800 */
[----:B-1----:R-:W-:Y:S01]  /*7710*/  @!P5 FMUL R36, R36, R36 ;  /* 0x000000242424d220 */ /* 0x002fe20000400000 */
[----:B------:R-:W-:Y:S01]  /*7720*/  FSETP.GEU.AND P5, PT, R41, -126, PT ;  /* 0xc2fc00002900780b */ /* 0x000fe20003fae000 */
[----:B------:R-:W-:Y:S01]  /*7730*/  FFMA R119, R119, UR15, -R4 ;  /* 0x0000000f77777c23 */ /* 0x000fe20008000804 */
[----:B------:R-:W-:Y:S01]  /*7740*/  FFMA R21, R22, R21, R187 ;  /* 0x0000001516157223 */ /* 0x000fe200000000bb */
[----:B------:R-:W-:Y:S01]  /*7750*/  FFMA R20, R23, R20, R30 ;  /* 0x0000001417147223 */ /* 0x000fe2000000001e */
[----:B------:R-:W-:Y:S01]  /*7760*/  FFMA R30, R120, UR15, -R19 ;  /* 0x0000000f781e7c23 */ /* 0x000fe20008000813 */
[----:B------:R-:W-:Y:S01]  /*7770*/  @!P4 FMUL R39, R39, 0.5 ;  /* 0x3f0000002727c820 */ /* 0x000fe20000400000 */
[----:B------:R-:W1:Y:S01]  /*7780*/  MUFU.EX2 R40, R40 ;  /* 0x0000002800287308 */ /* 0x000e620000000800 */
[----:B--2---:R-:W-:Y:S01]  /*7790*/  @!P6 FMUL R37, R37, R37 ;  /* 0x000000252525e220 */ /* 0x004fe20000400000 */
[----:B------:R-:W-:Y:S01]  /*77a0*/  FSETP.GEU.AND P6, PT, R42, -126, PT ;  /* 0xc2fc00002a00780b */ /* 0x000fe20003fce000 */
[----:B------:R-:W-:Y:S01]  /*77b0*/  FADD R21, R21, R32 ;  /* 0x0000002015157221 */ /* 0x000fe20000000000 */
[----:B------:R-:W-:Y:S01]  /*77c0*/  FADD R20, R20, R31 ;  /* 0x0000001f14147221 */ /* 0x000fe20000000000 */
[----:B------:R-:W-:Y:S01]  /*77d0*/  FFMA R31, R121, UR15, -R19 ;  /* 0x0000000f791f7c23 */ /* 0x000fe20008000813 */
[----:B------:R-:W-:Y:S01]  /*77e0*/  FFMA R32, R122, UR15, -R4 ;  /* 0x0000000f7a207c23 */ /* 0x000fe20008000804 */
[----:B------:R-:W-:Y:S01]  /*77f0*/  @!P5 FMUL R41, R41, 0.5 ;  /* 0x3f0000002929d820 */ /* 0x000fe20000400000 */
[----:B------:R-:W2:Y:S01]  /*7800*/  MUFU.EX2 R39, R39 ;  /* 0x0000002700277308 */ /* 0x000ea20000000800 */
[----:B---3--:R-:W-:Y:S01]  /*7810*/  @!P2 FMUL R38, R38, R38 ;  /* 0x000000262626a220 */ /* 0x008fe20000400000 */
[----:B------:R-:W-:Y:S01]  /*7820*/  FSETP.GEU.AND P2, PT, R43, -126, PT ;  /* 0xc2fc00002b00780b */ /* 0x000fe20003f4e000 */
[----:B------:R-:W-:Y:S01]  /*7830*/  FADD R28, R21, R28 ;  /* 0x0000001c151c7221 */ /* 0x000fe20000000000 */
[----:B------:R-:W-:Y:S01]  /*7840*/  FADD R185, R20, R185 ;  /* 0x000000b914b97221 */ /* 0x000fe20000000000 */
[----:B------:R-:W-:Y:S01]  /*7850*/  MOV R21, 0x40000040 ;  /* 0x4000004000157802 */ /* 0x000fe20000000f00 */
[----:B------:R-:W-:Y:S01]  /*7860*/  FFMA R123, R123, UR15, -R4 ;  /* 0x0000000f7b7b7c23 */ /* 0x000fe20008000804 */
[----:B------:R-:W-:Y:S01]  /*7870*/  @!P6 FMUL R42, R42, 0.5 ;  /* 0x3f0000002a2ae820 */ /* 0x000fe20000400000 */
[----:B------:R-:W3:Y:S01]  /*7880*/  MUFU.EX2 R41, R41 ;  /* 0x0000002900297308 */ /* 0x000ee20000000800 */
[----:B-1----:R-:W-:Y:S01]  /*7890*/  @!P3 FMUL R40, R40, R40 ;  /* 0x000000282828b220 */ /* 0x002fe20000400000 */
[----:B------:R-:W-:Y:S01]  /*78a0*/  FSETP.GEU.AND P3, PT, R44, -126, PT ;  /* 0xc2fc00002c00780b */ /* 0x000fe20003f6e000 */
[----:B------:R-:W-:Y:S01]  /*78b0*/  FADD R20, R28, R29 ;  /* 0x0000001d1c147221 */ /* 0x000fe20000000000 */
[----:B------:R-:W-:Y:S01]  /*78c0*/  FADD R184, R185, R184 ;  /* 0x000000b8b9b87221 */ /* 0x000fe20000000000 */
[--C-:B------:R-:W-:Y:S01]  /*78d0*/  FFMA R128, R128, UR15, -R19.reuse ;  /* 0x0000000f80807c23 */ /* 0x100fe20008000813 */
[--C-:B------:R-:W-:Y:S01]  /*78e0*/  FFMA R129, R129, UR15, -R19.reuse ;  /* 0x0000000f81817c23 */ /* 0x100fe20008000813 */
[----:B------:R-:W-:Y:S01]  /*78f0*/  @!P2 FMUL R43, R43, 0.5 ;  /* 0x3f0000002b2ba820 */ /* 0x000fe20000400000 */
[----:B------:R-:W1:Y:S01]  /*7900*/  MUFU.EX2 R42, R42 ;  /* 0x0000002a002a7308 */ /* 0x000e620000000800 */
[----:B--2---:R-:W-:Y:S01]  /*7910*/  @!P4 FMUL R39, R39, R39 ;  /* 0x000000272727c220 */ /* 0x004fe20000400000 */
[----:B------:R-:W-:Y:S01]  /*7920*/  FSETP.GEU.AND P4, PT, R45, -126, PT ;  /* 0xc2fc00002d00780b */ /* 0x000fe20003f8e000 */
[--C-:B------:R-:W-:Y:S01]  /*7930*/  FFMA R134, R134, UR15, -R4.reuse ;  /* 0x0000000f86867c23 */ /* 0x100fe20008000804 */
[----:B------:R-:W-:Y:S01]  /*7940*/  FFMA R135, R135, UR15, -R4 ;  /* 0x0000000f87877c23 */ /* 0x000fe20008000804 */
[--C-:B------:R-:W-:Y:S01]  /*7950*/  FFMA R136, R136, UR15, -R19.reuse ;  /* 0x0000000f88887c23 */ /* 0x100fe20008000813 */
[----:B------:R-:W-:Y:S01]  /*7960*/  FFMA R137, R137, UR15, -R19 ;  /* 0x0000000f89897c23 */ /* 0x000fe20008000813 */
[----:B------:R-:W-:Y:S01]  /*7970*/  @!P3 FMUL R44, R44, 0.5 ;  /* 0x3f0000002c2cb820 */ /* 0x000fe20000400000 */
[----:B------:R-:W2:Y:S01]  /*7980*/  MUFU.EX2 R43, R43 ;  /* 0x0000002b002b7308 */ /* 0x000ea20000000800 */
[----:B---3--:R-:W-:Y:S01]  /*7990*/  @!P5 FMUL R41, R41, R41 ;  /* 0x000000292929d220 */ /* 0x008fe20000400000 */
[----:B------:R-:W-:Y:S01]  /*79a0*/  FSETP.GEU.AND P5, PT, R46, -126, PT ;  /* 0xc2fc00002e00780b */ /* 0x000fe20003fae000 */
[----:B------:R-:W-:-:S02]  /*79b0*/  WARPGROUP.DEPBAR.LE gsb0, 0x0 ;  /* 0x00008000000079c5 */ /* 0x000fc40000010000 */
[----:B------:R-:W-:Y:S01]  /*79c0*/  IADD3 R24, R10, 0x80, RZ ;  /* 0x000000800a187810 */ /* 0x000fe20007ffe0ff */
[----:B------:R-:W-:Y:S01]  /*79d0*/  FFMA R138, R138, UR15, -R4 ;  /* 0x0000000f8a8a7c23 */ /* 0x000fe20008000804 */
[----:B------:R-:W-:Y:S01]  /*79e0*/  MOV R25, 0x40000040 ;  /* 0x4000004000197802 */ /* 0x000fe20000000f00 */
[----:B------:R-:W-:Y:S01]  /*79f0*/  @!P4 FMUL R45, R45, 0.5 ;  /* 0x3f0000002d2dc820 */ /* 0x000fe20000400000 */
[----:B------:R-:W-:Y:S01]  /*7a00*/  R2UR UR6, R24 ;  /* 0x00000000180672ca */ /* 0x000fe200000e0000 */
[----:B------:R-:W3:Y:S01]  /*7a10*/  MUFU.EX2 R44, R44 ;  /* 0x0000002c002c7308 */ /* 0x000ee20000000800 */
[----:B------:R-:W-:Y:S01]  /*7a20*/  R2UR UR7, R25 ;  /* 0x00000000190772ca */ /* 0x000fe200000e0000 */
[----:B-1----:R-:W-:Y:S01]  /*7a30*/  @!P6 FMUL R42, R42, R42 ;  /* 0x0000002a2a2ae220 */ /* 0x002fe20000400000 */
[----:B------:R-:W-:Y:S01]  /*7a40*/  F2FP.F16.F32.PACK_AB R24, R34, R33 ;  /* 0x000000212218723e */ /* 0x000fe200000000ff */
[----:B------:R-:W-:Y:S01]  /*7a50*/  FADD R33, R20, R33 ;  /* 0x0000002114217221 */ /* 0x000fe20000000000 */
[----:B------:R-:W-:Y:S01]  /*7a60*/  F2FP.F16.F32.PACK_AB R25, R186, R35 ;  /* 0x00000023ba19723e */ /* 0x000fe200000000ff */
[----:B------:R-:W-:Y:S01]  /*7a70*/  @!P5 FMUL R46, R46, 0.5 ;  /* 0x3f0000002e2ed820 */ /* 0x000fe20000400000 */
[----:B------:R-:W-:Y:S01]  /*7a80*/  F2FP.F16.F32.PACK_AB R26, R36, R11 ;  /* 0x0000000b241a723e */ /* 0x000fe200000000ff */
[----:B------:R-:W1:Y:S01]  /*7a90*/  MUFU.EX2 R45, R45 ;  /* 0x0000002d002d7308 */ /* 0x000e620000000800 */
[----:B------:R-:W-:Y:S01]  /*7aa0*/  F2FP.F16.F32.PACK_AB R27, R38, R37 ;  /* 0x00000025261b723e */ /* 0x000fe200000000ff */
[----:B--2---:R-:W-:Y:S01]  /*7ab0*/  @!P2 FMUL R43, R43, R43 ;  /* 0x0000002b2b2ba220 */ /* 0x004fe20000400000 */
[----:B------:R-:W-:Y:S01]  /*7ac0*/  FSETP.GEU.AND P6, PT, R47, -126, PT ;  /* 0xc2fc00002f00780b */ /* 0x000fe20003fce000 */
[----:B------:R-:W-:Y:S01]  /*7ad0*/  FADD R34, R33, R34 ;  /* 0x0000002221227221 */ /* 0x000fe20000000000 */
[----:B------:R-:W-:Y:S01]  /*7ae0*/  WARPGROUP.ARRIVE ;  /* 0x00000000000079c5 */ /* 0x000fe20000000000 */
[----:B------:R-:W-:Y:S01]  /*7af0*/  FSETP.GEU.AND P2, PT, R48, -126, PT ;  /* 0xc2fc00003000780b */ /* 0x000fe20003f4e000 */
[----:B------:R-:W-:Y:S01]  /*7b00*/  FADD R35, R184, R35 ;  /* 0x00000023b8237221 */ /* 0x000fe20000000000 */
[----:B------:R-:W2:Y:S01]  /*7b10*/  MUFU.EX2 R46, R46 ;  /* 0x0000002e002e7308 */ /* 0x000ea20000000800 */
[----:B---3--:R-:W-:Y:S01]  /*7b20*/  @!P3 FMUL R44, R44, R44 ;  /* 0x0000002c2c2cb220 */ /* 0x008fe20000400000 */
[----:B------:R-:W-:Y:S01]  /*7b30*/  FSETP.GEU.AND P3, PT, R49, -126, PT ;  /* 0xc2fc00003100780b */ /* 0x000fe20003f6e000 */
[----:B------:R-:W-:Y:S01]  /*7b40*/  HGMMA.64x64x16.F32 R152, R24, gdesc[UR4].tnspB, R152, gsb0 ;  /* 0x40e0000418987df0 */ /* 0x000fe20008000898 */
[----:B------:R-:W-:Y:S01]  /*7b50*/  IADD3 R20, R10, 0x580, RZ ;  /* 0x000005800a147810 */ /* 0x000fe20007ffe0ff */
[----:B------:R-:W-:Y:S01]  /*7b60*/  FADD R11, R34, R11 ;  /* 0x0000000b220b7221 */ /* 0x000fe20000000000 */
[----:B------:R-:W-:Y:S01]  /*7b70*/  FADD R186, R35, R186 ;  /* 0x000000ba23ba7221 */ /* 0x000fe20000000000 */
[--C-:B------:R-:W-:Y:S01]  /*7b80*/  FFMA R33, R124, UR15, -R19.reuse ;  /* 0x0000000f7c217c23 */ /* 0x100fe20008000813 */
[----:B------:R-:W-:Y:S01]  /*7b90*/  @!P6 FMUL R47, R47, 0.5 ;  /* 0x3f0000002f2fe820 */ /* 0x000fe20000400000 */
[----:B-1----:R-:W-:Y:S01]  /*7ba0*/  @!P4 FMUL R45, R45, R45 ;  /* 0x0000002d2d2dc220 */ /* 0x002fe20000400000 */
[----:B------:R-:W-:Y:S01]  /*7bb0*/  FSETP.GEU.AND P4, PT, R51, -126, PT ;  /* 0xc2fc00003300780b */ /* 0x000fe20003f8e000 */
[----:B------:R-:W-:Y:S01]  /*7bc0*/  @!P2 FMUL R48, R48, 0.5 ;  /* 0x3f0000003030a820 */ /* 0x000fe20000400000 */
[----:B------:R-:W-:Y:S01]  /*7bd0*/  FFMA R34, R125, UR15, -R19 ;  /* 0x0000000f7d227c23 */ /* 0x000fe20008000813 */
[--C-:B------:R-:W-:Y:S01]  /*7be0*/  FFMA R35, R126, UR15, -R4.reuse ;  /* 0x0000000f7e237c23 */ /* 0x100fe20008000804 */
[----:B------:R-:W1:Y:S01]  /*7bf0*/  MUFU.EX2 R47, R47 ;  /* 0x0000002f002f7308 */ /* 0x000e620000000800 */
[----:B------:R-:W-:Y:S01]  /*7c00*/  @!P3 FMUL R49, R49, 0.5 ;  /* 0x3f0000003131b820 */ /* 0x000fe20000400000 */
[----:B------:R-:W-:Y:S01]  /*7c10*/  FADD R37, R186, R37 ;  /* 0x00000025ba257221 */ /* 0x000fe20000000000 */
[----:B--2---:R-:W-:Y:S01]  /*7c20*/  @!P5 FMUL R46, R46, R46 ;  /* 0x0000002e2e2ed220 */ /* 0x004fe20000400000 */
[----:B------:R-:W-:Y:S01]  /*7c30*/  FFMA R139, R139, UR15, -R4 ;  /* 0x0000000f8b8b7c23 */ /* 0x000fe20008000804 */
[--C-:B------:R-:W-:Y:S01]  /*7c40*/  FFMA R140, R140, UR15, -R19.reuse ;  /* 0x0000000f8c8c7c23 */ /* 0x100fe20008000813 */
[----:B------:R-:W-:Y:S01]  /*7c50*/  FADD R38, R37, R38 ;  /* 0x0000002625267221 */ /* 0x000fe20000000000 */
[--C-:B------:R-:W-:Y:S01]  /*7c60*/  FFMA R37, R130, UR15, -R4.reuse ;  /* 0x0000000f82257c23 */ /* 0x100fe20008000804 */
[----:B------:R-:W2:Y:S01]  /*7c70*/  MUFU.EX2 R49, R49 ;  /* 0x0000003100317308 */ /* 0x000ea20000000800 */
[----:B------:R-:W-:Y:S01]  /*7c80*/  @!P4 FMUL R51, R51, 0.5 ;  /* 0x3f0000003333c820 */ /* 0x000fe20000400000 */
[--C-:B------:R-:W-:Y:S01]  /*7c90*/  FFMA R141, R141, UR15, -R19.reuse ;  /* 0x0000000f8d8d7c23 */ /* 0x100fe20008000813 */
[--C-:B------:R-:W-:Y:S01]  /*7ca0*/  FFMA R142, R142, UR15, -R4.reuse ;  /* 0x0000000f8e8e7c23 */ /* 0x100fe20008000804 */
[--C-:B------:R-:W-:Y:S01]  /*7cb0*/  FFMA R143, R143, UR15, -R4.reuse ;  /* 0x0000000f8f8f7c23 */ /* 0x100fe20008000804 */
[--C-:B------:R-:W-:Y:S01]  /*7cc0*/  FFMA R144, R144, UR15, -R19.reuse ;  /* 0x0000000f90907c23 */ /* 0x100fe20008000813 */
[--C-:B------:R-:W-:Y:S01]  /*7cd0*/  FFMA R145, R145, UR15, -R19.reuse ;  /* 0x0000000f91917c23 */ /* 0x100fe20008000813 */
[--C-:B------:R-:W-:Y:S01]  /*7ce0*/  FFMA R146, R146, UR15, -R4.reuse ;  /* 0x0000000f92927c23 */ /* 0x100fe20008000804 */
[----:B------:R-:W3:Y:S01]  /*7cf0*/  MUFU.EX2 R48, R48 ;  /* 0x0000003000307308 */ /* 0x000ee20000000800 */
[----:B-1----:R-:W-:Y:S01]  /*7d00*/  @!P6 FMUL R47, R47, R47 ;  /* 0x0000002f2f2fe220 */ /* 0x002fe20000400000 */
[--C-:B------:R-:W-:Y:S01]  /*7d10*/  FFMA R147, R147, UR15, -R4.reuse ;  /* 0x0000000f93937c23 */ /* 0x100fe20008000804 */
[----:B------:R-:W-:Y:S01]  /*7d20*/  FFMA R148, R148, UR15, -R19 ;  /* 0x0000000f94947c23 */ /* 0x000fe20008000813 */
[----:B------:R-:W-:Y:S01]  /*7d30*/  FFMA R150, R150, UR15, -R4 ;  /* 0x0000000f96967c23 */ /* 0x000fe20008000804 */
[----:B------:R-:W-:Y:S01]  /*7d40*/  IADD3 R13, R13, 0x1, RZ ;  /* 0x000000010d0d7810 */ /* 0x000fe20007ffe0ff */
[----:B--2---:R-:W-:Y:S01]  /*7d50*/  @!P3 FMUL R49, R49, R49 ;  /* 0x000000313131b220 */ /* 0x004fe20000400000 */
[----:B------:R-:W-:Y:S01]  /*7d60*/  FSETP.GEU.AND P3, PT, R50, -126, PT ;  /* 0xc2fc00003200780b */ /* 0x000fe20003f6e000 */
[----:B---3--:R-:W-:-:S12]  /*7d70*/  @!P2 FMUL R48, R48, R48 ;  /* 0x000000303030a220 */ /* 0x008fd80000400000 */
[----:B------:R-:W-:-:S06]  /*7d80*/  @!P3 FMUL R50, R50, 0.5 ;  /* 0x3f0000003232b820 */ /* 0x000fcc0000400000 */
[----:B------:R-:W1:Y:S02]  /*7d90*/  MUFU.EX2 R50, R50 ;  /* 0x0000003200327308 */ /* 0x000e640000000800 */
[----:B-1----:R-:W-:Y:S01]  /*7da0*/  @!P3 FMUL R50, R50, R50 ;  /* 0x000000323232b220 */ /* 0x002fe20000400000 */
[----:B------:R-:W-:Y:S02]  /*7db0*/  WARPGROUP.DEPBAR.LE gsb0, 0x0 ;  /* 0x00008000000079c5 */ /* 0x000fe40000010000 */
[----:B------:R-:W-:Y:S02]  /*7dc0*/  IADD3 R24, R10, 0x100, RZ ;  /* 0x000001000a187810 */ /* 0x000fe40007ffe0ff */
[----:B------:R-:W-:Y:S02]  /*7dd0*/  MOV R25, 0x40000040 ;  /* 0x4000004000197802 */ /* 0x000fe40000000f00 */
[----:B------:R-:W-:Y:S02]  /*7de0*/  R2UR UR6, R24 ;  /* 0x00000000180672ca */ /* 0x000fe400000e0000 */
[----:B------:R-:W-:-:S02]  /*7df0*/  R2UR UR7, R25 ;  /* 0x00000000190772ca */ /* 0x000fc400000e0000 */
[----:B------:R-:W-:Y:S02]  /*7e00*/  F2FP.F16.F32.PACK_AB R24, R39, R40 ;  /* 0x000000282718723e */ /* 0x000fe400000000ff */
[----:B------:R-:W-:Y:S01]  /*7e10*/  F2FP.F16.F32.PACK_AB R25, R42, R41 ;  /* 0x000000292a19723e */ /* 0x000fe200000000ff */
[----:B------:R-:W-:Y:S01]  /*7e20*/  FADD R41, R38, R41 ;  /* 0x0000002926297221 */ /* 0x000fe20000000000 */
[----:B------:R-:W-:Y:S01]  /*7e30*/  F2FP.F16.F32.PACK_AB R26, R44, R43 ;  /* 0x0000002b2c1a723e */ /* 0x000fe200000000ff */
[----:B------:R-:W-:Y:S01]  /*7e40*/  FFMA R38, R131, UR15, -R4 ;  /* 0x0000000f83267c23 */ /* 0x000fe20008000804 */
[----:B------:R-:W-:Y:S01]  /*7e50*/  F2FP.F16.F32.PACK_AB R27, R46, R45 ;  /* 0x0000002d2e1b723e */ /* 0x000fe200000000ff */
[----:B------:R-:W-:-:S03]  /*7e60*/  FADD R42, R41, R42 ;  /* 0x0000002a292a7221 */ /* 0x000fc60000000000 */
[----:B------:R-:W-:Y:S01]  /*7e70*/  WARPGROUP.ARRIVE ;  /* 0x00000000000079c5 */ /* 0x000fe20000000000 */
[----:B------:R-:W-:-:S04]  /*7e80*/  FADD R45, R42, R45 ;  /* 0x0000002d2a2d7221 */ /* 0x000fc80000000000 */
[----:B------:R-:W-:Y:S01]  /*7e90*/  FADD R46, R45, R46 ;  /* 0x0000002e2d2e7221 */ /* 0x000fe20000000000 */
[----:B------:R-:W-:Y:S03]  /*7ea0*/  HGMMA.64x64x16.F32 R152, R24, gdesc[UR4].tnspB, R152, gsb0 ;  /* 0x40e0000418987df0 */ /* 0x000fe60008000898 */
[----:B------:R-:W-:Y:S02]  /*7eb0*/  WARPGROUP.DEPBAR.LE gsb0, 0x0 ;  /* 0x00008000000079c5 */ /* 0x000fe40000010000 */
[--C-:B------:R-:W-:Y:S01]  /*7ec0*/  FFMA R24, R52, UR15, -R19.reuse ;  /* 0x0000000f34187c23 */ /* 0x100fe20008000813 */
[----:B------:R-:W-:Y:S01]  /*7ed0*/  FFMA R25, R53, UR15, -R19 ;  /* 0x0000000f35197c23 */ /* 0x000fe20008000813 */
[----:B------:R-:W-:Y:S01]  /*7ee0*/  FFMA R26, R54, UR15, -R4 ;  /* 0x0000000f361a7c23 */ /* 0x000fe20008000804 */
[----:B------:R1:W2:Y:S02]  /*7ef0*/  MUFU.EX2 R52, R51 ;  /* 0x0000003300347308 */ /* 0x0002a40000000800 */
[----:B------:R-:W-:-:S02]  /*7f00*/  FSETP.GEU.AND P5, PT, R24, -126, PT ;  /* 0xc2fc00001800780b */ /* 0x000fc40003fae000 */
[----:B------:R-:W-:Y:S02]  /*7f10*/  FSETP.GEU.AND P6, PT, R25, -126, PT ;  /* 0xc2fc00001900780b */ /* 0x000fe40003fce000 */
[----:B------:R-:W-:Y:S01]  /*7f20*/  FSETP.GEU.AND P2, PT, R26, -126, PT ;  /* 0xc2fc00001a00780b */ /* 0x000fe20003f4e000 */
[--C-:B-1----:R-:W-:Y:S01]  /*7f30*/  FFMA R51, R56, UR15, -R19.reuse ;  /* 0x0000000f38337c23 */ /* 0x102fe20008000813 */
[--C-:B------:R-:W-:Y:S01]  /*7f40*/  FFMA R56, R57, UR15, -R19.reuse ;  /* 0x0000000f39387c23 */ /* 0x100fe20008000813 */
[--C-:B------:R-:W-:Y:S01]  /*7f50*/  FFMA R57, R58, UR15, -R4.reuse ;  /* 0x0000000f3a397c23 */ /* 0x100fe20008000804 */
[----:B------:R-:W-:Y:S01]  /*7f60*/  FFMA R58, R59, UR15, -R4 ;  /* 0x0000000f3b3a7c23 */ /* 0x000fe20008000804 */
[--C-:B------:R-:W-:Y:S01]  /*7f70*/  FFMA R59, R60, UR15, -R19.reuse ;  /* 0x0000000f3c3b7c23 */ /* 0x100fe20008000813 */
[----:B------:R-:W-:-:S03]  /*7f80*/  FFMA R60, R61, UR15, -R19 ;  /* 0x0000000f3d3c7c23 */ /* 0x000fc60008000813 */
[----:B------:R-:W-:Y:S01]  /*7f90*/  @!P5 FMUL R24, R24, 0.5 ;  /* 0x3f0000001818d820 */ /* 0x000fe20000400000 */
[--C-:B------:R-:W-:Y:S01]  /*7fa0*/  FFMA R61, R62, UR15, -R4.reuse ;  /* 0x0000000f3e3d7c23 */ /* 0x100fe20008000804 */
[----:B------:R-:W-:Y:S01]  /*7fb0*/  @!P6 FMUL R25, R25, 0.5 ;  /* 0x3f0000001919e820 */ /* 0x000fe20000400000 */
[----:B--2---:R-:W-:Y:S01]  /*7fc0*/  @!P4 FMUL R52, R52, R52 ;  /* 0x000000343434c220 */ /* 0x004fe20000400000 */
[----:B------:R-:W-:Y:S01]  /*7fd0*/  @!P2 FMUL R26, R26, 0.5 ;  /* 0x3f0000001a1aa820 */ /* 0x000fe20000400000 */
[----:B------:R1:W2:Y:S01]  /*7fe0*/  MUFU.EX2 R53, R24 ;  /* 0x0000001800357308 */ /* 0x0002a20000000800 */
[----:B------:R-:W-:Y:S01]  /*7ff0*/  FSETP.GEU.AND P4, PT, R51, -126, PT ;  /* 0xc2fc00003300780b */ /* 0x000fe20003f8e000 */
[--C-:B------:R-:W-:Y:S01]  /*8000*/  FFMA R62, R63, UR15, -R4.reuse ;  /* 0x0000000f3f3e7c23 */ /* 0x100fe20008000804 */
[----:B------:R-:W-:Y:S01]  /*8010*/  FSETP.GEU.AND P3, PT, R59, -126, PT ;  /* 0xc2fc00003b00780b */ /* 0x000fe20003f6e000 */
[--C-:B------:R-:W-:Y:S01]  /*8020*/  FFMA R63, R64, UR15, -R19.reuse ;  /* 0x0000000f403f7c23 */ /* 0x100fe20008000813 */
[--C-:B------:R-:W-:Y:S01]  /*8030*/  FFMA R64, R65, UR15, -R19.reuse ;  /* 0x0000000f41407c23 */ /* 0x100fe20008000813 */
[--C-:B------:R-:W-:Y:S01]  /*8040*/  FFMA R65, R66, UR15, -R4.reuse ;  /* 0x0000000f42417c23 */ /* 0x100fe20008000804 */
[--C-:B------:R-:W-:Y:S01]  /*8050*/  FFMA R66, R67, UR15, -R4.reuse ;  /* 0x0000000f43427c23 */ /* 0x100fe20008000804 */
[----:B------:R3:W4:Y:S01]  /*8060*/  MUFU.EX2 R54, R25 ;  /* 0x0000001900367308 */ /* 0x0007220000000800 */
[----:B-1----:R-:W-:Y:S01]  /*8070*/  IADD3 R24, R10, 0x180, RZ ;  /* 0x000001800a187810 */ /* 0x002fe20007ffe0ff */
[--C-:B------:R-:W-:Y:S01]  /*8080*/  FFMA R67, R69, UR15, -R19.reuse ;  /* 0x0000000f45437c23 */ /* 0x100fe20008000813 */
[--C-:B------:R-:W-:Y:S01]  /*8090*/  FFMA R69, R70, UR15, -R4.reuse ;  /* 0x0000000f46457c23 */ /* 0x100fe20008000804 */
[--C-:B------:R-:W-:Y:S01]  /*80a0*/  FFMA R70, R71, UR15, -R4.reuse ;  /* 0x0000000f47467c23 */ /* 0x100fe20008000804 */
[----:B------:R-:W-:Y:S01]  /*80b0*/  R2UR UR6, R24 ;  /* 0x00000000180672ca */ /* 0x000fe200000e0000 */
[----:B------:R-:W-:Y:S01]  /*80c0*/  @!P4 FMUL R51, R51, 0.5 ;  /* 0x3f0000003333c820 */ /* 0x000fe20000400000 */
[----:B------:R-:W-:Y:S01]  /*80d0*/  F2FP.F16.F32.PACK_AB R24, R48, R47 ;  /* 0x0000002f3018723e */ /* 0x000fe200000000ff */
[----:B------:R1:W5:Y:S01]  /*80e0*/  MUFU.EX2 R55, R26 ;  /* 0x0000001a00377308 */ /* 0x0003620000000800 */
[----:B---3--:R-:W-:Y:S01]  /*80f0*/  MOV R25, 0x40000040 ;  /* 0x4000004000197802 */ /* 0x008fe20000000f00 */
[----:B--2---:R-:W-:Y:S01]  /*8100*/  @!P5 FMUL R53, R53, R53 ;  /* 0x000000353535d220 */ /* 0x004fe20000400000 */
[----:B------:R-:W-:Y:S01]  /*8110*/  FSETP.GEU.AND P5, PT, R56, -126, PT ;  /* 0xc2fc00003800780b */ /* 0x000fe20003fae000 */
[----:B------:R-:W-:Y:S01]  /*8120*/  @!P3 FMUL R59, R59, 0.5 ;  /* 0x3f0000003b3bb820 */ /* 0x000fe20000400000 */
[----:B------:R-:W-:Y:S01]  /*8130*/  R2UR UR7, R25 ;  /* 0x00000000190772ca */ /* 0x000fe200000e0000 */
[--C-:B------:R-:W-:Y:S01]  /*8140*/  FFMA R71, R72, UR15, -R19.reuse ;  /* 0x0000000f48477c23 */ /* 0x100fe20008000813 */
[----:B------:R-:W-:Y:S01]  /*8150*/  F2FP.F16.F32.PACK_AB R25, R52, R49 ;  /* 0x000000313419723e */ /* 0x000fe200000000ff */
[----:B------:R-:W2:Y:S01]  /*8160*/  MUFU.EX2 R51, R51 ;  /* 0x0000003300337308 */ /* 0x000ea20000000800 */
[----:B----4-:R-:W-:Y:S01]  /*8170*/  @!P6 FMUL R54, R54, R54 ;  /* 0x000000363636e220 */ /* 0x010fe20000400000 */
[----:B------:R-:W-:Y:S01]  /*8180*/  FSETP.GEU.AND P6, PT, R57, -126, PT ;  /* 0xc2fc00003900780b */ /* 0x000fe20003fce000 */
[--C-:B------:R-:W-:Y:S01]  /*8190*/  FFMA R72, R73, UR15, -R19.reuse ;  /* 0x0000000f49487c23 */ /* 0x100fe20008000813 */
[--C-:B------:R-:W-:Y:S01]  /*81a0*/  FFMA R73, R77, UR15, -R19.reuse ;  /* 0x0000000f4d497c23 */ /* 0x100fe20008000813 */
[--C-:B------:R-:W-:Y:S01]  /*81b0*/  FFMA R77, R79, UR15, -R4.reuse ;  /* 0x0000000f4f4d7c23 */ /* 0x100fe20008000804 */
[----:B-1----:R-:W-:Y:S01]  /*81c0*/  F2FP.F16.F32.PACK_AB R26, R54, R53 ;  /* 0x00000035361a723e */ /* 0x002fe200000000ff */
[--C-:B------:R-:W-:Y:S01]  /*81d0*/  FFMA R79, R80, UR15, -R19.reuse ;  /* 0x0000000f504f7c23 */ /* 0x100fe20008000813 */
[----:B------:R-:W-:Y:S01]  /*81e0*/  @!P5 FMUL R56, R56, 0.5 ;  /* 0x3f0000003838d820 */ /* 0x000fe20000400000 */
[----:B-----5:R-:W-:Y:S01]  /*81f0*/  @!P2 FMUL R55, R55, R55 ;  /* 0x000000373737a220 */ /* 0x020fe20000400000 */
[----:B------:R-:W-:Y:S01]  /*8200*/  FSETP.GEU.AND P2, PT, R58, -126, PT ;  /* 0xc2fc00003a00780b */ /* 0x000fe20003f4e000 */
[----:B------:R-:W1:Y:S01]  /*8210*/  MUFU.EX2 R59, R59 ;  /* 0x0000003b003b7308 */ /* 0x000e620000000800 */
[--C-:B------:R-:W-:Y:S01]  /*8220*/  FFMA R80, R81, UR15, -R19.reuse ;  /* 0x0000000f51507c23 */ /* 0x100fe20008000813 */
[--C-:B------:R-:W-:Y:S01]  /*8230*/  FFMA R81, R82, UR15, -R4.reuse ;  /* 0x0000000f52517c23 */ /* 0x100fe20008000804 */
[----:B------:R-:W-:Y:S01]  /*8240*/  F2FP.F16.F32.PACK_AB R27, R50, R55 ;  /* 0x00000037321b723e */ /* 0x000fe200000000ff */
[----:B------:R-:W-:Y:S01]  /*8250*/  @!P6 FMUL R57, R57, 0.5 ;  /* 0x3f0000003939e820 */ /* 0x000fe20000400000 */
[--C-:B------:R-:W-:Y:S01]  /*8260*/  FFMA R82, R83, UR15, -R4.reuse ;  /* 0x0000000f53527c23 */ /* 0x100fe20008000804 */
[----:B--2---:R-:W-:Y:S01]  /*8270*/  @!P4 FMUL R51, R51, R51 ;  /* 0x000000333333c220 */ /* 0x004fe20000400000 */
[----:B------:R-:W-:Y:S01]  /*8280*/  WARPGROUP.ARRIVE ;  /* 0x00000000000079c5 */ /* 0x000fe20000000000 */
[----:B------:R-:W2:Y:S01]  /*8290*/  MUFU.EX2 R56, R56 ;  /* 0x0000003800387308 */ /* 0x000ea20000000800 */
[----:B------:R-:W-:Y:S01]  /*82a0*/  FSETP.GEU.AND P4, PT, R60, -126, PT ;  /* 0xc2fc00003c00780b */ /* 0x000fe20003f8e000 */
[--C-:B------:R-:W-:Y:S01]  /*82b0*/  FFMA R83, R84, UR15, -R19.reuse ;  /* 0x0000000f54537c23 */ /* 0x100fe20008000813 */
[--C-:B------:R-:W-:Y:S01]  /*82c0*/  FFMA R84, R85, UR15, -R19.reuse ;  /* 0x0000000f55547c23 */ /* 0x100fe20008000813 */
[----:B------:R-:W-:Y:S01]  /*82d0*/  @!P2 FMUL R58, R58, 0.5 ;  /* 0x3f0000003a3aa820 */ /* 0x000fe20000400000 */
[----:B------:R-:W-:Y:S01]  /*82e0*/  HGMMA.64x64x16.F32 R152, R24, gdesc[UR4].tnspB, R152, gsb0 ;  /* 0x40e0000418987df0 */ /* 0x000fe20008000898 */
[--C-:B------:R-:W-:Y:S01]  /*82f0*/  FFMA R85, R86, UR15, -R4.reuse ;  /* 0x0000000f56557c23 */ /* 0x100fe20008000804 */
[--C-:B------:R-:W-:Y:S01]  /*8300*/  FFMA R86, R87, UR15, -R4.reuse ;  /* 0x0000000f57567c23 */ /* 0x100fe20008000804 */
[----:B------:R-:W3:Y:S01]  /*8310*/  MUFU.EX2 R57, R57 ;  /* 0x0000003900397308 */ /* 0x000ee20000000800 */
[----:B-1----:R-:W-:Y:S01]  /*8320*/  @!P3 FMUL R59, R59, R59 ;  /* 0x0000003b3b3bb220 */ /* 0x002fe20000400000 */
[----:B------:R-:W-:Y:S01]  /*8330*/  FSETP.GEU.AND P3, PT, R64, -126, PT ;  /* 0xc2fc00004000780b */ /* 0x000fe20003f6e000 */
[--C-:B------:R-:W-:Y:S01]  /*8340*/  FFMA R87, R88, UR15, -R19.reuse ;  /* 0x0000000f58577c23 */ /* 0x100fe20008000813 */
[--C-:B------:R-:W-:Y:S01]  /*8350*/  FFMA R88, R89, UR15, -R19.reuse ;  /* 0x0000000f59587c23 */ /* 0x100fe20008000813 */
[--C-:B------:R-:W-:Y:S01]  /*8360*/  FFMA R89, R90, UR15, -R4.reuse ;  /* 0x0000000f5a597c23 */ /* 0x100fe20008000804 */
[----:B------:R-:W-:Y:S01]  /*8370*/  @!P4 FMUL R60, R60, 0.5 ;  /* 0x3f0000003c3cc820 */ /* 0x000fe20000400000 */
        /* <DEDUP_REMOVED lines=14> */
[--C-:B------:R-:W-:Y:S01]  /*8460*/  FFMA R99, R101, UR15, -R19.reuse ;  /* 0x0000000f65637c23 */ /* 0x100fe20008000813 */
[--C-:B------:R-:W-:Y:S01]  /*8470*/  FFMA R101, R102, UR15, -R4.reuse ;  /* 0x0000000f66657c23 */ /* 0x100fe20008000804 */
[----:B------:R-:W-:Y:S01]  /*8480*/  @!P5 FMUL R61, R61, 0.5 ;  /* 0x3f0000003d3dd820 */ /* 0x000fe20000400000 */
[----:B------:R-:W3:Y:S01]  /*8490*/  MUFU.EX2 R64, R64 ;  /* 0x0000004000407308 */ /* 0x000ee20000000800 */
[----:B-1----:R-:W-:Y:S01]  /*84a0*/  @!P2 FMUL R58, R58, R58 ;  /* 0x0000003a3a3aa220 */ /* 0x002fe20000400000 */
[----:B------:R-:W-:Y:S01]  /*84b0*/  FSETP.GEU.AND P2, PT, R63, -126, PT ;  /* 0xc2fc00003f00780b */ /* 0x000fe20003f4e000 */
[--C-:B------:R-:W-:Y:S01]  /*84c0*/  FFMA R102, R103, UR15, -R4.reuse ;  /* 0x0000000f67667c23 */ /* 0x100fe20008000804 */
[--C-:B------:R-:W-:Y:S01]  /*84d0*/  FFMA R103, R104, UR15, -R19.reuse ;  /* 0x0000000f68677c23 */ /* 0x100fe20008000813 */
[--C-:B------:R-:W-:Y:S01]  /*84e0*/  FFMA R104, R105, UR15, -R19.reuse ;  /* 0x0000000f69687c23 */ /* 0x100fe20008000813 */
[--C-:B------:R-:W-:Y:S01]  /*84f0*/  FFMA R105, R106, UR15, -R4.reuse ;  /* 0x0000000f6a697c23 */ /* 0x100fe20008000804 */
[----:B------:R-:W-:Y:S01]  /*8500*/  @!P6 FMUL R62, R62, 0.5 ;  /* 0x3f0000003e3ee820 */ /* 0x000fe20000400000 */
        /* <DEDUP_REMOVED lines=20> */
[----:B------:R-:W-:-:S03]  /*8650*/  FADD R49, R46, R49 ;  /* 0x000000312e317221 */ /* 0x000fc60000000000 */
[----:B------:R-:W-:Y:S01]  /*8660*/  @!P3 FMUL R69, R69, 0.5 ;  /* 0x3f0000004545b820 */ /* 0x000fe20000400000 */
[----:B------:R-:W1:Y:S01]  /*8670*/  MUFU.EX2 R65, R65 ;  /* 0x0000004100417308 */ /* 0x000e620000000800 */
[----:B--2---:R-:W-:Y:S01]  /*8680*/  @!P6 FMUL R62, R62, R62 ;  /* 0x0000003e3e3ee220 */ /* 0x004fe20000400000 */
[----:B------:R-:W-:Y:S01]  /*8690*/  FSETP.GEU.AND P6, PT, R68, -126, PT ;  /* 0xc2fc00004400780b */ /* 0x000fe20003fce000 */
[----:B------:R-:W-:-:S04]  /*86a0*/  FADD R52, R49, R52 ;  /* 0x0000003431347221 */ /* 0x000fc80000000000 */
        /* <DEDUP_REMOVED lines=8> */
[----:B------:R-:W-:Y:S01]  /*8730*/  FSETP.GEU.AND P4, PT, R70, -126, PT ;  /* 0xc2fc00004600780b */ /* 0x000fe20003f8e000 */
[----:B------:R-:W-:Y:S02]  /*8740*/  WARPGROUP.DEPBAR.LE gsb0, 0x0 ;  /* 0x00008000000079c5 */ /* 0x000fe40000010000 */
[----:B------:R-:W-:Y:S01]  /*8750*/  IADD3 R24, R10, 0x200, RZ ;  /* 0x000002000a187810 */ /* 0x000fe20007ffe0ff */
[----:B------:R-:W-:Y:S01]  /*8760*/  FADD R50, R55, R50 ;  /* 0x0000003237327221 */ /* 0x000fe20000000000 */
[----:B------:R-:W-:Y:S01]  /*8770*/  MOV R25, 0x40000040 ;  /* 0x4000004000197802 */ /* 0x000fe20000000f00 */
[----:B------:R-:W-:Y:S01]  /*8780*/  @!P2 FMUL R67, R67, 0.5 ;  /* 0x3f0000004343a820 */ /* 0x000fe20000400000 */
[----:B------:R-:W-:Y:S01]  /*8790*/  R2UR UR6, R24 ;  /* 0x00000000180672ca */ /* 0x000fe200000e0000 */
[----:B------:R-:W1:Y:S01]  /*87a0*/  MUFU.EX2 R68, R68 ;  /* 0x0000004400447308 */ /* 0x000e620000000800 */
[----:B------:R-:W-:Y:S01]  /*87b0*/  R2UR UR7, R25 ;  /* 0x00000000190772ca */ /* 0x000fe200000e0000 */
[----:B--2---:R-:W-:Y:S01]  /*87c0*/  @!P3 FMUL R69, R69, R69 ;  /* 0x000000454545b220 */ /* 0x004fe20000400000 */
[----:B------:R-:W-:-:S02]  /*87d0*/  F2FP.F16.F32.PACK_AB R24, R56, R51 ;  /* 0x000000333818723e */ /* 0x000fc400000000ff */
[----:B------:R-:W-:Y:S01]  /*87e0*/  F2FP.F16.F32.PACK_AB R25, R58, R57 ;  /* 0x000000393a19723e */ /* 0x000fe200000000ff */
[----:B------:R-:W-:Y:S01]  /*87f0*/  @!P4 FMUL R70, R70, 0.5 ;  /* 0x3f0000004646c820 */ /* 0x000fe20000400000 */
[----:B------:R-:W-:Y:S01]  /*8800*/  F2FP.F16.F32.PACK_AB R26, R60, R59 ;  /* 0x0000003b3c1a723e */ /* 0x000fe200000000ff */
[----:B------:R-:W2:Y:S01]  /*8810*/  MUFU.EX2 R67, R67 ;  /* 0x0000004300437308 */ /* 0x000ea20000000800 */
[----:B------:R-:W-:Y:S01]  /*8820*/  F2FP.F16.F32.PACK_AB R27, R62, R61 ;  /* 0x0000003d3e1b723e */ /* 0x000fe200000000ff */
[----:B---3--:R-:W-:Y:S01]  /*8830*/  @!P5 FMUL R66, R66, R66 ;  /* 0x000000424242d220 */ /* 0x008fe20000400000 */
[----:B------:R-:W-:Y:S01]  /*8840*/  FSETP.GEU.AND P5, PT, R71, -126, PT ;  /* 0xc2fc00004700780b */ /* 0x000fe20003fae000 */
[----:B------:R-:W-:Y:S01]  /*8850*/  FADD R57, R50, R57 ;  /* 0x0000003932397221 */ /* 0x000fe20000000000 */
[----:B------:R-:W-:Y:S01]  /*8860*/  WARPGROUP.ARRIVE ;  /* 0x00000000000079c5 */ /* 0x000fe20000000000 */
[----:B------:R-:W-:Y:S02]  /*8870*/  FSETP.GEU.AND P3, PT, R189, -126, PT ;  /* 0xc2fc0000bd00780b */ /* 0x000fe40003f6e000 */
[----:B------:R-:W3:Y:S01]  /*8880*/  MUFU.EX2 R70, R70 ;  /* 0x0000004600467308 */ /* 0x000ee20000000800 */
[----:B-1----:R-:W-:Y:S01]  /*8890*/  @!P6 FMUL R68, R68, R68 ;  /* 0x000000444444e220 */ /* 0x002fe20000400000 */
[----:B------:R-:W-:Y:S01]  /*88a0*/  FSETP.GEU.AND P6, PT, R72, -126, PT ;  /* 0xc2fc00004800780b */ /* 0x000fe20003fce000 */
[----:B------:R-:W-:Y:S01]  /*88b0*/  HGMMA.64x64x16.F32 R152, R24, gdesc[UR4].tnspB, R152, gsb0 ;  /* 0x40e0000418987df0 */ /* 0x000fe20008000898 */
[----:B------:R-:W-:-:S04]  /*88c0*/  FADD R58, R57, R58 ;  /* 0x0000003a393a7221 */ /* 0x000fc80000000000 */
[----:B------:R-:W-:Y:S01]  /*88d0*/  @!P5 FMUL R71, R71, 0.5 ;  /* 0x3f0000004747d820 */ /* 0x000fe20000400000 */
[----:B--2---:R-:W-:Y:S01]  /*88e0*/  @!P2 FMUL R67, R67, R67 ;  /* 0x000000434343a220 */ /* 0x004fe20000400000 */
[----:B------:R-:W-:Y:S01]  /*88f0*/  FSETP.GEU.AND P2, PT, R188, -126, PT ;  /* 0xc2fc0000bc00780b */ /* 0x000fe20003f4e000 */
[----:B------:R-:W-:Y:S01]  /*8900*/  @!P3 FMUL R189, R189, 0.5 ;  /* 0x3f000000bdbdb820 */ /* 0x000fe20000400000 */
[----:B------:R-:W-:Y:S02]  /*8910*/  FADD R61, R58, R61 ;  /* 0x0000003d3a3d7221 */ /* 0x000fe40000000000 */
[----:B------:R-:W1:Y:S01]  /*8920*/  MUFU.EX2 R71, R71 ;  /* 0x0000004700477308 */ /* 0x000e620000000800 */
[----:B------:R-:W-:Y:S01]  /*8930*/  @!P6 FMUL R72, R72, 0.5 ;  /* 0x3f0000004848e820 */ /* 0x000fe20000400000 */
[----:B------:R-:W-:Y:S01]  /*8940*/  FADD R62, R61, R62 ;  /* 0x0000003e3d3e7221 */ /* 0x000fe20000000000 */
[----:B---3--:R-:W-:Y:S01]  /*8950*/  @!P4 FMUL R70, R70, R70 ;  /* 0x000000464646c220 */ /* 0x008fe20000400000 */
[----:B------:R-:W-:-:S04]  /*8960*/  FSETP.GEU.AND P4, PT, R74, -126, PT ;  /* 0xc2fc00004a00780b */ /* 0x000fc80003f8e000 */
[----:B------:R-:W2:Y:S01]  /*8970*/  MUFU.EX2 R72, R72 ;  /* 0x0000004800487308 */ /* 0x000ea20000000800 */
[----:B------:R-:W-:-:S07]  /*8980*/  @!P2 FMUL R188, R188, 0.5 ;  /* 0x3f000000bcbca820 */ /* 0x000fce0000400000 */
        /* <DEDUP_REMOVED lines=28> */
[----:B------:R-:W-:Y:S02]  /*8b50*/  IADD3 R24, R10, 0x280, RZ ;  /* 0x000002800a187810 */ /* 0x000fe40007ffe0ff */
[----:B------:R-:W-:Y:S01]  /*8b60*/  MOV R25, 0x40000040 ;  /* 0x4000004000197802 */ /* 0x000fe20000000f00 */
[----:B------:R-:W-:Y:S01]  /*8b70*/  @!P5 FMUL R81, R81, 0.5 ;  /* 0x3f0000005151d820 */ /* 0x000fe20000400000 */
[----:B------:R-:W-:Y:S01]  /*8b80*/  R2UR UR6, R24 ;  /* 0x00000000180672ca */ /* 0x000fe200000e0000 */
[----:B--2---:R-:W-:Y:S01]  /*8b90*/  @!P2 FMUL R77, R77, R77 ;  /* 0x0000004d4d4da220 */ /* 0x004fe20000400000 */
[----:B------:R-:W-:Y:S01]  /*8ba0*/  R2UR UR7, R25 ;  /* 0x00000000190772ca */ /* 0x000fe200000e0000 */
[----:B------:R-:W1:Y:S01]  /*8bb0*/  MUFU.EX2 R80, R80 ;  /* 0x0000005000507308 */ /* 0x000e620000000800 */
[----:B------:R-:W-:-:S02]  /*8bc0*/  F2FP.F16.F32.PACK_AB R24, R64, R63 ;  /* 0x0000003f4018723e */ /* 0x000fc400000000ff */
[----:B------:R-:W-:Y:S01]  /*8bd0*/  F2FP.F16.F32.PACK_AB R25, R66, R65 ;  /* 0x000000414219723e */ /* 0x000fe200000000ff */
[----:B------:R-:W-:Y:S01]  /*8be0*/  @!P6 FMUL R82, R82, 0.5 ;  /* 0x3f0000005252e820 */ /* 0x000fe20000400000 */
[----:B------:R-:W-:Y:S01]  /*8bf0*/  F2FP.F16.F32.PACK_AB R26, R67, R68 ;  /* 0x00000044431a723e */ /* 0x000fe200000000ff */
[----:B---3--:R-:W-:Y:S01]  /*8c00*/  @!P3 FMUL R79, R79, R79 ;  /* 0x0000004f4f4fb220 */ /* 0x008fe20000400000 */
[----:B------:R-:W-:Y:S01]  /*8c10*/  F2FP.F16.F32.PACK_AB R27, R70, R69 ;  /* 0x00000045461b723e */ /* 0x000fe200000000ff */
[----:B------:R-:W2:Y:S01]  /*8c20*/  MUFU.EX2 R81, R81 ;  /* 0x0000005100517308 */ /* 0x000ea20000000800 */
[----:B------:R-:W-:Y:S01]  /*8c30*/  FSETP.GEU.AND P2, PT, R83, -126, PT ;  /* 0xc2fc00005300780b */ /* 0x000fe20003f4e000 */
[----:B------:R-:W-:Y:S01]  /*8c40*/  FADD R65, R62, R65 ;  /* 0x000000413e417221 */ /* 0x000fe20000000000 */
[----:B------:R-:W-:Y:S01]  /*8c50*/  WARPGROUP.ARRIVE ;  /* 0x00000000000079c5 */ /* 0x000fe20000000000 */
[----:B------:R-:W-:Y:S02]  /*8c60*/  FSETP.GEU.AND P3, PT, R84, -126, PT ;  /* 0xc2fc00005400780b */ /* 0x000fe40003f6e000 */
[----:B------:R-:W-:-:S02]  /*8c70*/  FADD R66, R65, R66 ;  /* 0x0000004241427221 */ /* 0x000fc40000000000 */
[----:B------:R-:W3:Y:S01]  /*8c80*/  MUFU.EX2 R82, R82 ;  /* 0x0000005200527308 */ /* 0x000ee20000000800 */
[----:B------:R-:W-:Y:S01]  /*8c90*/  HGMMA.64x64x16.F32 R152, R24, gdesc[UR4].tnspB, R152, gsb0 ;  /* 0x40e0000418987df0 */ /* 0x000fe20008000898 */
[----:B-1----:R-:W-:Y:S01]  /*8ca0*/  @!P4 FMUL R80, R80, R80 ;  /* 0x000000505050c220 */ /* 0x002fe20000400000 */
[----:B------:R-:W-:Y:S01]  /*8cb0*/  FSETP.GEU.AND P4, PT, R85, -126, PT ;  /* 0xc2fc00005500780b */ /* 0x000fe20003f8e000 */
[----:B------:R-:W-:Y:S02]  /*8cc0*/  FADD R69, R66, R69 ;  /* 0x0000004542457221 */ /* 0x000fe40000000000 */
[----:B------:R-:W-:Y:S02]  /*8cd0*/  @!P2 FMUL R83, R83, 0.5 ;  /* 0x3f0000005353a820 */ /* 0x000fe40000400000 */
[----:B------:R-:W-:Y:S01]  /*8ce0*/  FADD R70, R69, R70 ;  /* 0x0000004645467221 */ /* 0x000fe20000000000 */
[----:B--2---:R-:W-:Y:S01]  /*8cf0*/  @!P5 FMUL R81, R81, R81 ;  /* 0x000000515151d220 */ /* 0x004fe20000400000 */
[----:B------:R-:W-:Y:S01]  /*8d00*/  FSETP.GEU.AND P5, PT, R86, -126, PT ;  /* 0xc2fc00005600780b */ /* 0x000fe20003fae000 */
[----:B------:R-:W-:Y:S01]  /*8d10*/  @!P3 FMUL R84, R84, 0.5 ;  /* 0x3f0000005454b820 */ /* 0x000fe20000400000 */
[----:B------:R-:W1:Y:S04]  /*8d20*/  MUFU.EX2 R83, R83 ;  /* 0x0000005300537308 */ /* 0x000e680000000800 */
[----:B------:R-:W-:Y:S01]  /*8d30*/  @!P4 FMUL R85, R85, 0.5 ;  /* 0x3f0000005555c820 */ /* 0x000fe20000400000 */
[----:B---3--:R-:W-:Y:S01]  /*8d40*/  @!P6 FMUL R82, R82, R82 ;  /* 0x000000525252e220 */ /* 0x008fe20000400000 */
[----:B------:R-:W-:-:S02]  /*8d50*/  FSETP.GEU.AND P6, PT, R87, -126, PT ;  /* 0xc2fc00005700780b */ /* 0x000fc40003fce000 */
[----:B------:R-:W2:Y:S03]  /*8d60*/  MUFU.EX2 R84, R84 ;  /* 0x0000005400547308 */ /* 0x000ea60000000800 */
[----:B------:R-:W-:-:S05]  /*8d70*/  @!P5 FMUL R86, R86, 0.5 ;  /* 0x3f0000005656d820 */ /* 0x000fca0000400000 */
        /* <DEDUP_REMOVED lines=192> */
[----:B------:R-:W-:Y:S01]  /*9980*/  @!P2 FMUL R33, R33, 0.5 ;  /* 0x3f0000002121a820 */ /* 0x000fe20000400000 */
[----:B--2---:R-:W-:Y:S01]  /*9990*/  @!P4 FMUL R31, R31, R31 ;  /* 0x0000001f1f1fc220 */ /* 0x004fe20000400000 */
[----:B------:R-:W-:-:S04]  /*99a0*/  FSETP.GEU.AND P4, PT, R35, -126, PT ;  /* 0xc2fc00002300780b */ /* 0x000fc80003f8e000 */
[----:B------:R-:W1:Y:S06]  /*99b0*/  MUFU.EX2 R33, R33 ;  /* 0x0000002100217308 */ /* 0x000e6c0000000800 */
[----:B------:R-:W-:Y:S01]  /*99c0*/  @!P3 FMUL R34, R34, 0.5 ;  /* 0x3f0000002222b820 */ /* 0x000fe20000400000 */
[----:B---3--:R-:W-:-:S05]  /*99d0*/  @!P5 FMUL R32, R32, R32 ;  /* 0x000000202020d220 */ /* 0x008fca0000400000 */
[----:B------:R-:W2:Y:S01]  /*99e0*/  MUFU.EX2 R34, R34 ;  /* 0x0000002200227308 */ /* 0x000ea20000000800 */
[----:B------:R-:W-:Y:S01]  /*99f0*/  @!P4 FMUL R35, R35, 0.5 ;  /* 0x3f0000002323c820 */ /* 0x000fe20000400000 */
[----:B-1----:R-:W-:-:S06]  /*9a00*/  @!P2 FMUL R33, R33, R33 ;  /* 0x000000212121a220 */ /* 0x002fcc0000400000 */
[----:B------:R-:W1:Y:S01]  /*9a10*/  MUFU.EX2 R35, R35 ;  /* 0x0000002300237308 */ /* 0x000e620000000800 */
[----:B------:R-:W-:Y:S01]  /*9a20*/  FSETP.GEU.AND P2, PT, R129, -126, PT ;  /* 0xc2fc00008100780b */ /* 0x000fe20003f4e000 */
[----:B--2---:R-:W-:Y:S01]  /*9a30*/  @!P3 FMUL R34, R34, R34 ;  /* 0x000000222222b220 */ /* 0x004fe20000400000 */
[----:B------:R-:W-:-:S11]  /*9a40*/  FSETP.GEU.AND P3, PT, R37, -126, PT ;  /* 0xc2fc00002500780b */ /* 0x000fd60003f6e000 */
[----:B------:R-:W-:Y:S01]  /*9a50*/  @!P2 FMUL R129, R129, 0.5 ;  /* 0x3f0000008181a820 */ /* 0x000fe20000400000 */
[----:B-1----:R-:W-:Y:S01]  /*9a60*/  @!P4 FMUL R35, R35, R35 ;  /* 0x000000232323c220 */ /* 0x002fe20000400000 */
[----:B------:R-:W-:Y:S01]  /*9a70*/  FSETP.GEU.AND P4, PT, R38, -126, PT ;  /* 0xc2fc00002600780b */ /* 0x000fe20003f8e000 */
[----:B------:R-:W-:Y:S02]  /*9a80*/  WARPGROUP.DEPBAR.LE gsb0, 0x0 ;  /* 0x00008000000079c5 */ /* 0x000fe40000010000 */
[----:B------:R-:W-:Y:S01]  /*9a90*/  IADD3 R24, R10, 0x480, RZ ;  /* 0x000004800a187810 */ /* 0x000fe20007ffe0ff */
[----:B------:R-:W-:Y:S01]  /*9aa0*/  @!P3 FMUL R37, R37, 0.5 ;  /* 0x3f0000002525b820 */ /* 0x000fe20000400000 */
[----:B------:R-:W-:Y:S02]  /*9ab0*/  MOV R25, 0x40000040 ;  /* 0x4000004000197802 */ /* 0x000fe40000000f00 */
[----:B------:R-:W-:Y:S02]  /*9ac0*/  R2UR UR6, R24 ;  /* 0x00000000180672ca */ /* 0x000fe400000e0000 */
[----:B------:R-:W-:Y:S01]  /*9ad0*/  R2UR UR7, R25 ;  /* 0x00000000190772ca */ /* 0x000fe200000e0000 */
[----:B------:R-:W1:Y:S01]  /*9ae0*/  MUFU.EX2 R37, R37 ;  /* 0x0000002500257308 */ /* 0x000e620000000800 */
[----:B------:R-:W-:-:S02]  /*9af0*/  F2FP.F16.F32.PACK_AB R24, R95, R96 ;  /* 0x000000605f18723e */ /* 0x000fc400000000ff */
[----:B------:R-:W-:Y:S01]  /*9b00*/  @!P4 FMUL R38, R38, 0.5 ;  /* 0x3f0000002626c820 */ /* 0x000fe20000400000 */
[----:B------:R-:W-:Y:S01]  /*9b10*/  F2FP.F16.F32.PACK_AB R25, R98, R97 ;  /* 0x000000616219723e */ /* 0x000fe200000000ff */
[----:B------:R-:W-:Y:S01]  /*9b20*/  FADD R97, R94, R97 ;  /* 0x000000615e617221 */ /* 0x000fe20000000000 */
[----:B------:R-:W-:Y:S02]  /*9b30*/  F2FP.F16.F32.PACK_AB R26, R99, R100 ;  /* 0x00000064631a723e */ /* 0x000fe400000000ff */
[----:B------:R-:W-:Y:S01]  /*9b40*/  F2FP.F16.F32.PACK_AB R27, R102, R101 ;  /* 0x00000065661b723e */ /* 0x000fe200000000ff */
[----:B------:R-:W2:Y:S01]  /*9b50*/  MUFU.EX2 R38, R38 ;  /* 0x0000002600267308 */ /* 0x000ea20000000800 */
[----:B------:R-:W-:Y:S02]  /*9b60*/  FADD R98, R97, R98 ;  /* 0x0000006261627221 */ /* 0x000fe40000000000 */
[----:B------:R-:W-:Y:S02]  /*9b70*/  WARPGROUP.ARRIVE ;  /* 0x00000000000079c5 */ /* 0x000fe40000000000 */
[----:B------:R-:W-:-:S04]  /*9b80*/  FADD R101, R98, R101 ;  /* 0x0000006562657221 */ /* 0x000fc80000000000 */
[----:B------:R-:W-:Y:S01]  /*9b90*/  HGMMA.64x64x16.F32 R152, R24, gdesc[UR4].tnspB, R152, gsb0 ;  /* 0x40e0000418987df0 */ /* 0x000fe20008000898 */
[----:B-1----:R-:W-:Y:S01]  /*9ba0*/  @!P3 FMUL R37, R37, R37 ;  /* 0x000000252525b220 */ /* 0x002fe20000400000 */
[----:B------:R-:W-:Y:S01]  /*9bb0*/  FSETP.GEU.AND P3, PT, R135, -126, PT ;  /* 0xc2fc00008700780b */ /* 0x000fe20003f6e000 */
[----:B------:R-:W-:Y:S01]  /*9bc0*/  FADD R102, R101, R102 ;  /* 0x0000006665667221 */ /* 0x000fe20000000000 */
[----:B--2---:R-:W-:Y:S01]  /*9bd0*/  @!P4 FMUL R38, R38, R38 ;  /* 0x000000262626c220 */ /* 0x004fe20000400000 */
[----:B------:R-:W-:-:S10]  /*9be0*/  FSETP.GEU.AND P4, PT, R136, -126, PT ;  /* 0xc2fc00008800780b */ /* 0x000fd40003f8e000 */
[----:B------:R-:W-:-:S06]  /*9bf0*/  @!P3 FMUL R135, R135, 0.5 ;  /* 0x3f0000008787b820 */ /* 0x000fcc0000400000 */
[----:B------:R-:W1:Y:S01]  /*9c00*/  MUFU.EX2 R135, R135 ;  /* 0x0000008700877308 */ /* 0x000e620000000800 */
[----:B------:R-:W-:-:S07]  /*9c10*/  @!P4 FMUL R136, R136, 0.5 ;  /* 0x3f0000008888c820 */ /* 0x000fce0000400000 */
[----:B------:R-:W2:Y:S01]  /*9c20*/  MUFU.EX2 R136, R136 ;  /* 0x0000008800887308 */ /* 0x000ea20000000800 */
[----:B-1----:R-:W-:Y:S01]  /*9c30*/  @!P3 FMUL R135, R135, R135 ;  /* 0x000000878787b220 */ /* 0x002fe20000400000 */
[----:B------:R-:W-:Y:S01]  /*9c40*/  FSETP.GEU.AND P3, PT, R140, -126, PT ;  /* 0xc2fc00008c00780b */ /* 0x000fe20003f6e000 */
[----:B--2---:R-:W-:Y:S01]  /*9c50*/  @!P4 FMUL R136, R136, R136 ;  /* 0x000000888888c220 */ /* 0x004fe20000400000 */
[----:B------:R-:W-:-:S11]  /*9c60*/  FSETP.GEU.AND P4, PT, R141, -126, PT ;  /* 0xc2fc00008d00780b */ /* 0x000fd60003f8e000 */
[----:B------:R-:W-:-:S06]  /*9c70*/  @!P3 FMUL R140, R140, 0.5 ;  /* 0x3f0000008c8cb820 */ /* 0x000fcc0000400000 */
[----:B------:R-:W1:Y:S01]  /*9c80*/  MUFU.EX2 R140, R140 ;  /* 0x0000008c008c7308 */ /* 0x000e620000000800 */
[----:B------:R-:W-:-:S07]  /*9c90*/  @!P4 FMUL R141, R141, 0.5 ;  /* 0x3f0000008d8dc820 */ /* 0x000fce0000400000 */
[----:B------:R-:W2:Y:S01]  /*9ca0*/  MUFU.EX2 R141, R141 ;  /* 0x0000008d008d7308 */ /* 0x000ea20000000800 */
[----:B-1----:R-:W-:Y:S01]  /*9cb0*/  @!P3 FMUL R140, R140, R140 ;  /* 0x0000008c8c8cb220 */ /* 0x002fe20000400000 */
[----:B------:R-:W-:Y:S01]  /*9cc0*/  FSETP.GEU.AND P3, PT, R145, -126, PT ;  /* 0xc2fc00009100780b */ /* 0x000fe20003f6e000 */
[----:B------:R-:W-:Y:S02]  /*9cd0*/  WARPGROUP.DEPBAR.LE gsb0, 0x0 ;  /* 0x00008000000079c5 */ /* 0x000fe40000010000 */
[----:B------:R-:W-:Y:S02]  /*9ce0*/  IADD3 R24, R10, 0x500, RZ ;  /* 0x000005000a187810 */ /* 0x000fe40007ffe0ff */
[----:B------:R-:W-:Y:S01]  /*9cf0*/  MOV R25, 0x40000040 ;  /* 0x4000004000197802 */ /* 0x000fe20000000f00 */
[----:B--2---:R-:W-:Y:S01]  /*9d00*/  @!P4 FMUL R141, R141, R141 ;  /* 0x0000008d8d8dc220 */ /* 0x004fe20000400000 */
[----:B------:R-:W-:Y:S02]  /*9d10*/  R2UR UR6, R24 ;  /* 0x00000000180672ca */ /* 0x000fe400000e0000 */
[----:B------:R-:W-:-:S02]  /*9d20*/  R2UR UR7, R25 ;  /* 0x00000000190772ca */ /* 0x000fc400000e0000 */
[----:B------:R-:W-:Y:S02]  /*9d30*/  F2FP.F16.F32.PACK_AB R24, R104, R103 ;  /* 0x000000676818723e */ /* 0x000fe400000000ff */
[----:B------:R-:W-:Y:S01]  /*9d40*/  @!P3 FMUL R145, R145, 0.5 ;  /* 0x3f0000009191b820 */ /* 0x000fe20000400000 */
[----:B------:R-:W-:Y:S01]  /*9d50*/  F2FP.F16.F32.PACK_AB R25, R106, R105 ;  /* 0x000000696a19723e */ /* 0x000fe200000000ff */
[----:B------:R-:W-:Y:S01]  /*9d60*/  FADD R105, R102, R105 ;  /* 0x0000006966697221 */ /* 0x000fe20000000000 */
[----:B------:R-:W-:Y:S02]  /*9d70*/  F2FP.F16.F32.PACK_AB R26, R108, R107 ;  /* 0x0000006b6c1a723e */ /* 0x000fe400000000ff */
[----:B------:R-:W-:Y:S01]  /*9d80*/  F2FP.F16.F32.PACK_AB R27, R110, R109 ;  /* 0x0000006d6e1b723e */ /* 0x000fe200000000ff */
[----:B------:R-:W1:Y:S01]  /*9d90*/  MUFU.EX2 R145, R145 ;  /* 0x0000009100917308 */ /* 0x000e620000000800 */
[----:B------:R-:W-:Y:S01]  /*9da0*/  FSETP.GEU.AND P4, PT, R146, -126, PT ;  /* 0xc2fc00009200780b */ /* 0x000fe20003f8e000 */
[----:B------:R-:W-:Y:S01]  /*9db0*/  FADD R106, R105, R106 ;  /* 0x0000006a696a7221 */ /* 0x000fe20000000000 */
[----:B------:R-:W-:-:S03]  /*9dc0*/  WARPGROUP.ARRIVE ;  /* 0x00000000000079c5 */ /* 0x000fc60000000000 */
[----:B------:R-:W-:-:S03]  /*9dd0*/  FADD R109, R106, R109 ;  /* 0x0000006d6a6d7221 */ /* 0x000fc60000000000 */
[----:B------:R-:W-:Y:S01]  /*9de0*/  HGMMA.64x64x16.F32 R152, R24, gdesc[UR4].tnspB, R152, gsb0 ;  /* 0x40e0000418987df0 */ /* 0x000fe20008000898 */
[----:B------:R-:W-:Y:S01]  /*9df0*/  R2UR UR6, R20 ;  /* 0x00000000140672ca */ /* 0x000fe200000e0000 */
[----:B------:R-:W-:Y:S01]  /*9e00*/  FADD R110, R109, R110 ;  /* 0x0000006e6d6e7221 */ /* 0x000fe20000000000 */
[----:B------:R-:W-:Y:S01]  /*9e10*/  R2UR UR7, R21 ;  /* 0x00000000150772ca */ /* 0x000fe200000e0000 */
[----:B------:R-:W-:Y:S01]  /*9e20*/  FADD R21, R11, R36 ;  /* 0x000000240b157221 */ /* 0x000fe20000000000 */
[----:B------:R-:W-:Y:S01]  /*9e30*/  FFMA R36, R127, UR15, -R4 ;  /* 0x0000000f7f247c23 */ /* 0x000fe20008000804 */
[----:B------:R-:W2:Y:S01]  /*9e40*/  MUFU.EX2 R11, R123 ;  /* 0x0000007b000b7308 */ /* 0x000ea20000000800 */
[----:B------:R-:W-:Y:S01]  /*9e50*/  IADD3 R20, R10, 0x600, RZ ;  /* 0x000006000a147810 */ /* 0x000fe20007ffe0ff */
[----:B------:R-:W-:Y:S01]  /*9e60*/  FADD R40, R21, R40 ;  /* 0x0000002815287221 */ /* 0x000fe20000000000 */
[----:B------:R-:W-:Y:S01]  /*9e70*/  MOV R21, 0x40000040 ;  /* 0x4000004000157802 */ /* 0x000fe20000000f00 */
[----:B------:R-:W-:Y:S01]  /*9e80*/  @!P4 FMUL R146, R146, 0.5 ;  /* 0x3f0000009292c820 */ /* 0x000fe20000400000 */
[----:B------:R-:W-:Y:S01]  /*9e90*/  FSETP.GEU.AND P5, PT, R36, -126, PT ;  /* 0xc2fc00002400780b */ /* 0x000fe20003fae000 */
[----:B------:R-:W-:Y:S01]  /*9ea0*/  FADD R40, R40, R39 ;  /* 0x0000002728287221 */ /* 0x000fe20000000000 */
[----:B------:R-:W-:Y:S01]  /*9eb0*/  FFMA R39, R132, UR15, -R19 ;  /* 0x0000000f84277c23 */ /* 0x000fe20008000813 */
[----:B------:R-:W-:Y:S01]  /*9ec0*/  FFMA R4, R151, UR15, -R4 ;  /* 0x0000000f97047c23 */ /* 0x000fe20008000804 */
[----:B-1----:R-:W-:Y:S01]  /*9ed0*/  @!P3 FMUL R145, R145, R145 ;  /* 0x000000919191b220 */ /* 0x002fe20000400000 */
[----:B------:R-:W-:Y:S01]  /*9ee0*/  FADD R43, R40, R43 ;  /* 0x0000002b282b7221 */ /* 0x000fe20000000000 */
[--C-:B------:R-:W-:Y:S01]  /*9ef0*/  FFMA R40, R133, UR15, -R19.reuse ;  /* 0x0000000f85287c23 */ /* 0x100fe20008000813 */
[----:B------:R-:W1:Y:S01]  /*9f00*/  MUFU.EX2 R146, R146 ;  /* 0x0000009200927308 */ /* 0x000e620000000800 */
[----:B------:R-:W-:Y:S01]  /*9f10*/  FFMA R19, R149, UR15, -R19 ;  /* 0x0000000f95137c23 */ /* 0x000fe20008000813 */
[----:B------:R-:W-:Y:S01]  /*9f20*/  FADD R44, R43, R44 ;  /* 0x0000002c2b2c7221 */ /* 0x000fe20000000000 */
[----:B------:R-:W-:Y:S01]  /*9f30*/  FSETP.GEU.AND P3, PT, R150, -126, PT ;  /* 0xc2fc00009600780b */ /* 0x000fe20003f6e000 */
[----:B--2---:R-:W-:-:S02]  /*9f40*/  @!P6 FMUL R11, R11, R11 ;  /* 0x0000000b0b0be220 */ /* 0x004fc40000400000 */
[----:B------:R-:W-:Y:S01]  /*9f50*/  @!P5 FMUL R36, R36, 0.5 ;  /* 0x3f0000002424d820 */ /* 0x000fe20000400000 */
[----:B------:R-:W-:Y:S01]  /*9f60*/  FSETP.GEU.AND P6, PT, R128, -126, PT ;  /* 0xc2fc00008000780b */ /* 0x000fe20003fce000 */
[----:B------:R-:W-:-:S04]  /*9f70*/  FADD R47, R44, R47 ;  /* 0x0000002f2c2f7221 */ /* 0x000fc80000000000 */
[----:B------:R-:W2:Y:S01]  /*9f80*/  MUFU.EX2 R36, R36 ;  /* 0x0000002400247308 */ /* 0x000ea20000000800 */
[----:B------:R-:W-:-:S03]  /*9f90*/  FADD R48, R47, R48 ;  /* 0x000000302f307221 */ /* 0x000fc60000000000 */
[----:B------:R-:W-:Y:S01]  /*9fa0*/  @!P3 FMUL R150, R150, 0.5 ;  /* 0x3f0000009696b820 */ /* 0x000fe20000400000 */
[----:B------:R-:W-:Y:S01]  /*9fb0*/  FADD R53, R48, R53 ;  /* 0x0000003530357221 */ /* 0x000fe20000000000 */
[----:B-1----:R-:W-:Y:S01]  /*9fc0*/  @!P4 FMUL R146, R146, R146 ;  /* 0x000000929292c220 */ /* 0x002fe20000400000 */
[----:B------:R-:W-:Y:S01]  /*9fd0*/  FSETP.GEU.AND P4, PT, R4, -126, PT ;  /* 0xc2fc00000400780b */ /* 0x000fe20003f8e000 */
[----:B------:R-:W-:Y:S01]  /*9fe0*/  @!P6 FMUL R128, R128, 0.5 ;  /* 0x3f0000008080e820 */ /* 0x000fe20000400000 */
[----:B------:R-:W-:Y:S01]  /*9ff0*/  FADD R54, R53, R54 ;  /* 0x0000003635367221 */ /* 0x000fe20000000000 */
[----:B------:R-:W1:Y:S03]  /*a000*/  MUFU.EX2 R150, R150 ;  /* 0x0000009600967308 */ /* 0x000e660000000800 */
[----:B------:R-:W-:Y:S01]  /*a010*/  FADD R51, R54, R51 ;  /* 0x0000003336337221 */ /* 0x000fe20000000000 */
[----:B--2---:R-:W-:Y:S01]  /*a020*/  @!P5 FMUL R36, R36, R36 ;  /* 0x000000242424d220 */ /* 0x004fe20000400000 */
[----:B------:R-:W-:-:S02]  /*a030*/  FSETP.GEU.AND P5, PT, R39, -126, PT ;  /* 0xc2fc00002700780b */ /* 0x000fc40003fae000 */
[----:B------:R-:W-:-:S03]  /*a040*/  FADD R56, R51, R56 ;  /* 0x0000003833387221 */ /* 0x000fc60000000000 */
[----:B------:R-:W-:Y:S01]  /*a050*/  @!P4 FMUL R4, R4, 0.5 ;  /* 0x3f0000000404c820 */ /* 0x000fe20000400000 */
[----:B------:R-:W-:-:S05]  /*a060*/  FADD R59, R56, R59 ;  /* 0x0000003b383b7221 */ /* 0x000fca0000000000 */
[----:B------:R-:W2:Y:S01]  /*a070*/  MUFU.EX2 R4, R4 ;  /* 0x0000000400047308 */ /* 0x000ea20000000800 */
[----:B------:R-:W-:Y:S01]  /*a080*/  FADD R60, R59, R60 ;  /* 0x0000003c3b3c7221 */ /* 0x000fe20000000000 */
[----:B-1----:R-:W-:Y:S01]  /*a090*/  @!P3 FMUL R150, R150, R150 ;  /* 0x000000969696b220 */ /* 0x002fe20000400000 */
[----:B------:R-:W-:Y:S02]  /*a0a0*/  @!P5 FMUL R39, R39, 0.5 ;  /* 0x3f0000002727d820 */ /* 0x000fe40000400000 */
[----:B------:R-:W-:-:S04]  /*a0b0*/  FADD R63, R60, R63 ;  /* 0x0000003f3c3f7221 */ /* 0x000fc80000000000 */
[----:B------:R-:W-:Y:S01]  /*a0c0*/  FADD R63, R63, R64 ;  /* 0x000000403f3f7221 */ /* 0x000fe20000000000 */
[----:B------:R-:W1:Y:S03]  /*a0d0*/  MUFU.EX2 R39, R39 ;  /* 0x0000002700277308 */ /* 0x000e660000000800 */
[----:B------:R-:W-:Y:S01]  /*a0e0*/  FADD R68, R63, R68 ;  /* 0x000000443f447221 */ /* 0x000fe20000000000 */
[----:B--2---:R-:W-:-:S03]  /*a0f0*/  @!P4 FMUL R4, R4, R4 ;  /* 0x000000040404c220 */ /* 0x004fc60000400000 */
[----:B------:R-:W-:Y:S01]  /*a100*/  FADD R68, R68, R67 ;  /* 0x0000004344447221 */ /* 0x000fe20000000000 */
[----:B------:R-:W-:Y:S02]  /*a110*/  WARPGROUP.DEPBAR.LE gsb0, 0x0 ;  /* 0x00008000000079c5 */ /* 0x000fe40000010000 */
[----:B------:R-:W-:Y:S01]  /*a120*/  F2FP.F16.F32.PACK_AB R24, R112, R111 ;  /* 0x0000006f7018723e */ /* 0x000fe200000000ff */
[----:B------:R-:W-:Y:S01]  /*a130*/  FADD R71, R68, R71 ;  /* 0x0000004744477221 */ /* 0x000fe20000000000 */
[----:B------:R-:W-:Y:S01]  /*a140*/  F2FP.F16.F32.PACK_AB R25, R114, R113 ;  /* 0x000000717219723e */ /* 0x000fe200000000ff */
[----:B------:R-:W-:Y:S01]  /*a150*/  FADD R113, R110, R113 ;  /* 0x000000716e717221 */ /* 0x000fe20000000000 */
[----:B------:R-:W-:Y:S01]  /*a160*/  F2FP.F16.F32.PACK_AB R26, R22, R23 ;  /* 0x00000017161a723e */ /* 0x000fe200000000ff */
[----:B-1----:R-:W-:Y:S01]  /*a170*/  @!P5 FMUL R39, R39, R39 ;  /* 0x000000272727d220 */ /* 0x002fe20000400000 */
[----:B------:R-:W-:Y:S01]  /*a180*/  F2FP.F16.F32.PACK_AB R27, R29, R28 ;  /* 0x0000001c1d1b723e */ /* 0x000fe200000000ff */
[----:B------:R-:W-:Y:S01]  /*a190*/  FADD R71, R71, R72 ;  /* 0x0000004847477221 */ /* 0x000fe20000000000 */
[----:B------:R-:W-:Y:S01]  /*a1a0*/  FSETP.GEU.AND P5, PT, R137, -126, PT ;  /* 0xc2fc00008900780b */ /* 0x000fe20003fae000 */
[----:B------:R-:W-:Y:S01]  /*a1b0*/  FADD R113, R113, R114 ;  /* 0x0000007271717221 */ /* 0x000fe20000000000 */
[----:B------:R-:W-:Y:S01]  /*a1c0*/  WARPGROUP.ARRIVE ;  /* 0x00000000000079c5 */ /* 0x000fe20000000000 */
[----:B------:R-:W-:-:S02]  /*a1d0*/  FADD R74, R71, R74 ;  /* 0x0000004a474a7221 */ /* 0x000fc40000000000 */
[----:B------:R-:W-:Y:S02]  /*a1e0*/  FADD R28, R113, R28 ;  /* 0x0000001c711c7221 */ /* 0x000fe40000000000 */
[----:B------:R-:W-:Y:S01]  /*a1f0*/  FADD R74, R74, R73 ;  /* 0x000000494a4a7221 */ /* 0x000fe20000000000 */
[----:B------:R-:W-:Y:S01]  /*a200*/  HGMMA.64x64x16.F32 R152, R24, gdesc[UR4].tnspB, R152, gsb0 ;  /* 0x40e0000418987df0 */ /* 0x000fe20008000898 */
[----:B------:R-:W-:Y:S01]  /*a210*/  R2UR UR6, R20 ;  /* 0x00000000140672ca */ /* 0x000fe200000e0000 */
[----:B------:R-:W-:Y:S01]  /*a220*/  FADD R29, R28, R29 ;  /* 0x0000001d1c1d7221 */ /* 0x000fe20000000000 */
[----:B------:R-:W-:Y:S01]  /*a230*/  R2UR UR7, R21 ;  /* 0x00000000150772ca */ /* 0x000fe200000e0000 */
[----:B------:R-:W1:Y:S01]  /*a240*/  MUFU.EX2 R20, R128 ;  /* 0x0000008000147308 */ /* 0x000e620000000800 */
[----:B------:R-:W-:Y:S01]  /*a250*/  @!P5 FMUL R137, R137, 0.5 ;  /* 0x3f0000008989d820 */ /* 0x000fe20000400000 */
[----:B------:R-:W-:-:S04]  /*a260*/  FADD R79, R74, R79 ;  /* 0x0000004f4a4f7221 */ /* 0x000fc80000000000 */
[----:B------:R-:W-:Y:S02]  /*a270*/  FADD R80, R79, R80 ;  /* 0x000000504f507221 */ /* 0x000fe40000000000 */
[----:B------:R-:W2:Y:S02]  /*a280*/  MUFU.EX2 R21, R129 ;  /* 0x0000008100157308 */ /* 0x000ea40000000800 */
[----:B------:R-:W-:-:S04]  /*a290*/  FADD R83, R80, R83 ;  /* 0x0000005350537221 */ /* 0x000fc80000000000 */
[----:B------:R-:W-:Y:S02]  /*a2a0*/  FADD R84, R83, R84 ;  /* 0x0000005453547221 */ /* 0x000fe40000000000 */
[----:B------:R-:W3:Y:S01]  /*a2b0*/  MUFU.EX2 R137, R137 ;  /* 0x0000008900897308 */ /* 0x000ee20000000800 */
[----:B-1----:R-:W-:Y:S01]  /*a2c0*/  @!P6 FMUL R20, R20, R20 ;  /* 0x000000141414e220 */ /* 0x002fe20000400000 */
[----:B------:R-:W-:Y:S01]  /*a2d0*/  FSETP.GEU.AND P6, PT, R40, -126, PT ;  /* 0xc2fc00002800780b */ /* 0x000fe20003fce000 */
[----:B------:R-:W-:-:S04]  /*a2e0*/  FADD R87, R84, R87 ;  /* 0x0000005754577221 */ /* 0x000fc80000000000 */
[----:B------:R-:W-:Y:S01]  /*a2f0*/  FADD R87, R87, R88 ;  /* 0x0000005857577221 */ /* 0x000fe20000000000 */
[----:B--2---:R-:W-:Y:S01]  /*a300*/  @!P2 FMUL R21, R21, R21 ;  /* 0x000000151515a220 */ /* 0x004fe20000400000 */
[----:B------:R-:W-:Y:S02]  /*a310*/  FSETP.GEU.AND P2, PT, R134, -126, PT ;  /* 0xc2fc00008600780b */ /* 0x000fe40003f4e000 */
[----:B------:R-:W-:-:S04]  /*a320*/  FADD R92, R87, R92 ;  /* 0x0000005c575c7221 */ /* 0x000fc80000000000 */
[----:B------:R-:W-:Y:S01]  /*a330*/  @!P6 FMUL R40, R40, 0.5 ;  /* 0x3f0000002828e820 */ /* 0x000fe20000400000 */
[----:B------:R-:W-:Y:S01]  /*a340*/  FADD R91, R92, R91 ;  /* 0x0000005b5c5b7221 */ /* 0x000fe20000000000 */
[----:B---3--:R-:W-:Y:S01]  /*a350*/  @!P5 FMUL R137, R137, R137 ;  /* 0x000000898989d220 */ /* 0x008fe20000400000 */
[----:B------:R-:W-:Y:S02]  /*a360*/  FSETP.GEU.AND P5, PT, R142, -126, PT ;  /* 0xc2fc00008e00780b */ /* 0x000fe40003fae000 */
[----:B------:R-:W-:Y:S01]  /*a370*/  FADD R96, R91, R96 ;  /* 0x000000605b607221 */ /* 0x000fe20000000000 */
[----:B------:R-:W1:Y:S01]  /*a380*/  MUFU.EX2 R40, R40 ;  /* 0x0000002800287308 */ /* 0x000e620000000800 */
[----:B------:R-:W-:Y:S02]  /*a390*/  @!P2 FMUL R134, R134, 0.5 ;  /* 0x3f0000008686a820 */ /* 0x000fe40000400000 */
[----:B------:R-:W-:-:S04]  /*a3a0*/  FADD R95, R96, R95 ;  /* 0x0000005f605f7221 */ /* 0x000fc80000000000 */
[----:B------:R-:W-:Y:S01]  /*a3b0*/  FADD R100, R95, R100 ;  /* 0x000000645f647221 */ /* 0x000fe20000000000 */
[----:B------:R-:W2:Y:S02]  /*a3c0*/  MUFU.EX2 R134, R134 ;  /* 0x0000008600867308 */ /* 0x000ea40000000800 */
[----:B------:R-:W-:Y:S01]  /*a3d0*/  @!P5 FMUL R142, R142, 0.5 ;  /* 0x3f0000008e8ed820 */ /* 0x000fe20000400000 */
[----:B------:R-:W-:-:S04]  /*a3e0*/  FADD R100, R100, R99 ;  /* 0x0000006364647221 */ /* 0x000fc80000000000 */
[----:B------:R-:W-:Y:S01]  /*a3f0*/  FADD R103, R100, R103 ;  /* 0x0000006764677221 */ /* 0x000fe20000000000 */
        /* <DEDUP_REMOVED lines=13> */
[----:B------:R-:W-:Y:S02]  /*a4d0*/  WARPGROUP.DEPBAR.LE gsb0, 0x0 ;  /* 0x00008000000079c5 */ /* 0x000fe40000010000 */
[----:B------:R-:W-:Y:S01]  /*a4e0*/  F2FP.F16.F32.PACK_AB R24, R31, R30 ;  /* 0x0000001e1f18723e */ /* 0x000fe200000000ff */
[----:B------:R-:W1:Y:S01]  /*a4f0*/  MUFU.EX2 R138, R138 ;  /* 0x0000008a008a7308 */ /* 0x000e620000000800 */
[----:B------:R-:W-:Y:S01]  /*a500*/  F2FP.F16.F32.PACK_AB R25, R11, R32 ;  /* 0x000000200b19723e */ /* 0x000fe200000000ff */
[----:B------:R-:W-:Y:S01]  /*a510*/  @!P2 FMUL R139, R139, 0.5 ;  /* 0x3f0000008b8ba820 */ /* 0x000fe20000400000 */
[----:B------:R-:W-:Y:S01]  /*a520*/  F2FP.F16.F32.PACK_AB R26, R34, R33 ;  /* 0x00000021221a723e */ /* 0x000fe200000000ff */
[----:B------:R-:W-:Y:S01]  /*a530*/  FADD R23, R112, R23 ;  /* 0x0000001770177221 */ /* 0x000fe20000000000 */
[----:B------:R-:W-:Y:S01]  /*a540*/  F2FP.F16.F32.PACK_AB R27, R36, R35 ;  /* 0x00000023241b723e */ /* 0x000fe200000000ff */
[----:B------:R-:W-:Y:S01]  /*a550*/  FADD R32, R29, R32 ;  /* 0x000000201d207221 */ /* 0x000fe20000000000 */
[----:B------:R-:W-:Y:S01]  /*a560*/  @!P5 FMUL R147, R147, 0.5 ;  /* 0x3f0000009393d820 */ /* 0x000fe20000400000 */
[----:B------:R-:W2:Y:S01]  /*a570*/  MUFU.EX2 R139, R139 ;  /* 0x0000008b008b7308 */ /* 0x000ea20000000800 */
[----:B------:R-:W-:Y:S01]  /*a580*/  WARPGROUP.ARRIVE ;  /* 0x00000000000079c5 */ /* 0x000fe20000000000 */
[----:B------:R-:W-:Y:S01]  /*a590*/  FADD R23, R23, R22 ;  /* 0x0000001617177221 */ /* 0x000fe20000000000 */
[----:B------:R-:W-:-:S03]  /*a5a0*/  FADD R32, R32, R11 ;  /* 0x0000000b20207221 */ /* 0x000fc60000000000 */
[----:B------:R-:W-:Y:S01]  /*a5b0*/  FADD R30, R23, R30 ;  /* 0x0000001e171e7221 */ /* 0x000fe20000000000 */
[----:B------:R-:W-:Y:S01]  /*a5c0*/  HGMMA.64x64x16.F32 R152, R24, gdesc[UR4].tnspB, R152, gsb0 ;  /* 0x40e0000418987df0 */ /* 0x000fe20008000898 */
[----:B------:R-:W3:Y:S01]  /*a5d0*/  MUFU.EX2 R147, R147 ;  /* 0x0000009300937308 */ /* 0x000ee20000000800 */
[----:B-1----:R-:W-:Y:S01]  /*a5e0*/  @!P6 FMUL R138, R138, R138 ;  /* 0x0000008a8a8ae220 */ /* 0x002fe20000400000 */
[----:B------:R-:W-:Y:S01]  /*a5f0*/  FSETP.GEU.AND P6, PT, R143, -126, PT ;  /* 0xc2fc00008f00780b */ /* 0x000fe20003fce000 */
[----:B------:R-:W-:Y:S01]  /*a600*/  FADD R30, R30, R31 ;  /* 0x0000001f1e1e7221 */ /* 0x000fe20000000000 */
[----:B------:R-:W-:-:S03]  /*a610*/  FADD R35, R32, R35 ;  /* 0x0000002320237221 */ /* 0x000fc60000000000 */
[----:B------:R-:W-:Y:S01]  /*a620*/  FADD R33, R30, R33 ;  /* 0x000000211e217221 */ /* 0x000fe20000000000 */
[----:B------:R-:W-:Y:S01]  /*a630*/  FADD R36, R35, R36 ;  /* 0x0000002423247221 */ /* 0x000fe20000000000 */
[----:B--2---:R-:W-:Y:S01]  /*a640*/  @!P2 FMUL R139, R139, R139 ;  /* 0x0000008b8b8ba220 */ /* 0x004fe20000400000 */
[----:B------:R-:W-:Y:S01]  /*a650*/  FSETP.GEU.AND P2, PT, R144, -126, PT ;  /* 0xc2fc00009000780b */ /* 0x000fe20003f4e000 */
[----:B------:R-:W-:-:S04]  /*a660*/  FADD R33, R33, R34 ;  /* 0x0000002221217221 */ /* 0x000fc80000000000 */
[----:B------:R-:W-:Y:S01]  /*a670*/  @!P6 FMUL R143, R143, 0.5 ;  /* 0x3f0000008f8fe820 */ /* 0x000fe20000400000 */
[----:B---3--:R-:W-:-:S05]  /*a680*/  @!P5 FMUL R147, R147, R147 ;  /* 0x000000939393d220 */ /* 0x008fca0000400000 */
[----:B------:R-:W1:Y:S02]  /*a690*/  MUFU.EX2 R143, R143 ;  /* 0x0000008f008f7308 */ /* 0x000e640000000800 */
[----:B------:R-:W-:-:S06]  /*a6a0*/  @!P2 FMUL R144, R144, 0.5 ;  /* 0x3f0000009090a820 */ /* 0x000fcc0000400000 */
        /* <DEDUP_REMOVED lines=10> */
[----:B------:R-:W-:Y:S02]  /*a750*/  WARPGROUP.DEPBAR.LE gsb0, 0x0 ;  /* 0x00008000000079c5 */ /* 0x000fe40000010000 */
[----:B------:R-:W-:Y:S02]  /*a760*/  IADD3 R24, R10, 0x680, RZ ;  /* 0x000006800a187810 */ /* 0x000fe40007ffe0ff */
[----:B------:R-:W-:Y:S02]  /*a770*/  MOV R25, 0x40000040 ;  /* 0x4000004000197802 */ /* 0x000fe40000000f00 */
[----:B------:R-:W-:Y:S01]  /*a780*/  R2UR UR6, R24 ;  /* 0x00000000180672ca */ /* 0x000fe200000e0000 */
[----:B--2---:R-:W-:Y:S01]  /*a790*/  @!P2 FMUL R19, R19, R19 ;  /* 0x000000131313a220 */ /* 0x004fe20000400000 */
[----:B------:R-:W-:-:S02]  /*a7a0*/  R2UR UR7, R25 ;  /* 0x00000000190772ca */ /* 0x000fc400000e0000 */
        /* <DEDUP_REMOVED lines=8> */
[----:B------:R-:W-:Y:S01]  /*a830*/  ISETP.NE.AND P2, PT, R13, 0x4, PT ;  /* 0x000000040d00780c */ /* 0x000fe20003f45270 */
[----:B------:R-:W-:Y:S01]  /*a840*/  FADD R39, R20, R39 ;  /* 0x0000002714277221 */ /* 0x000fe20000000000 */
[----:B------:R-:W-:Y:S01]  /*a850*/  WARPGROUP.ARRIVE ;  /* 0x00000000000079c5 */ /* 0x000fe20000000000 */
[----:B------:R-:W-:Y:S01]  /*a860*/  FADD R37, R37, R134 ;  /* 0x0000008625257221 */ /* 0x000fe20000000000 */
[----:B------:R-:W-:Y:S01]  /*a870*/  SEL R13, R13, RZ, P2 ;  /* 0x000000ff0d0d7207 */ /* 0x000fe20001000000 */
[----:B------:R-:W-:-:S02]  /*a880*/  FADD R39, R39, R40 ;  /* 0x0000002827277221 */ /* 0x000fc40000000000 */
[----:B------:R-:W-:Y:S01]  /*a890*/  FADD R37, R37, R135 ;  /* 0x0000008725257221 */ /* 0x000fe20000000000 */
[----:B------:R-:W-:Y:S01]  /*a8a0*/  HGMMA.64x64x16.F32 R152, R24, gdesc[UR4].tnspB, R152, gsb0 ;  /* 0x40e0000418987df0 */ /* 0x000fe20008000898 */
[----:B------:R-:W-:Y:S02]  /*a8b0*/  FADD R39, R39, R136 ;  /* 0x0000008827277221 */ /* 0x000fe40000000000 */
[----:B------:R-:W-:Y:S02]  /*a8c0*/  FADD R37, R37, R138 ;  /* 0x0000008a25257221 */ /* 0x000fe40000000000 */
[----:B------:R-:W-:Y:S02]  /*a8d0*/  FADD R39, R39, R137 ;  /* 0x0000008927277221 */ /* 0x000fe40000000000 */
[----:B------:R-:W-:Y:S02]  /*a8e0*/  FADD R37, R37, R139 ;  /* 0x0000008b25257221 */ /* 0x000fe40000000000 */
[----:B------:R-:W-:-:S02]  /*a8f0*/  FADD R39, R39, R140 ;  /* 0x0000008c27277221 */ /* 0x000fc40000000000 */
[----:B------:R-:W-:Y:S02]  /*a900*/  FADD R37, R37, R142 ;  /* 0x0000008e25257221 */ /* 0x000fe40000000000 */
        /* <DEDUP_REMOVED lines=9> */
[----:B------:R-:W-:Y:S01]  /*a9a0*/  FADD R20, R37, R4 ;  /* 0x0000000425147221 */ /* 0x000fe20000000000 */
[----:B------:R-:W-:Y:S02]  /*a9b0*/  WARPGROUP.DEPBAR.LE gsb0, 0x0 ;  /* 0x00008000000079c5 */ /* 0x000fe40000010000 */
[----:B------:R-:W-:-:S02]  /*a9c0*/  IADD3 R24, R10, 0x700, RZ ;  /* 0x000007000a187810 */ /* 0x000fc40007ffe0ff */
[----:B------:R-:W-:Y:S02]  /*a9d0*/  MOV R25, 0x40000040 ;  /* 0x4000004000197802 */ /* 0x000fe40000000f00 */
[----:B------:R-:W-:Y:S02]  /*a9e0*/  R2UR UR6, R24 ;  /* 0x00000000180672ca */ /* 0x000fe400000e0000 */
[----:B------:R-:W-:Y:S02]  /*a9f0*/  R2UR UR7, R25 ;  /* 0x00000000190772ca */ /* 0x000fe400000e0000 */
[----:B------:R-:W-:Y:S02]  /*aa00*/  F2FP.F16.F32.PACK_AB R24, R137, R136 ;  /* 0x000000888918723e */ /* 0x000fe400000000ff */
[----:B------:R-:W-:Y:S02]  /*aa10*/  F2FP.F16.F32.PACK_AB R25, R139, R138 ;  /* 0x0000008a8b19723e */ /* 0x000fe400000000ff */
[----:B------:R-:W-:-:S02]  /*aa20*/  F2FP.F16.F32.PACK_AB R26, R141, R140 ;  /* 0x0000008c8d1a723e */ /* 0x000fc400000000ff */
[----:B------:R-:W-:-:S04]  /*aa30*/  F2FP.F16.F32.PACK_AB R27, R143, R142 ;  /* 0x0000008e8f1b723e */ /* 0x000fc800000000ff */
[----:B------:R-:W-:-:S06]  /*aa40*/  WARPGROUP.ARRIVE ;  /* 0x00000000000079c5 */ /* 0x000fcc0000000000 */
[----:B------:R-:W-:Y:S03]  /*aa50*/  HGMMA.64x64x16.F32 R152, R24, gdesc[UR4].tnspB, R152, gsb0 ;  /* 0x40e0000418987df0 */ /* 0x000fe60008000898 */
[----:B------:R-:W-:Y:S02]  /*aa60*/  WARPGROUP.DEPBAR.LE gsb0, 0x0 ;  /* 0x00008000000079c5 */ /* 0x000fe40000010000 */
[----:B------:R-:W-:Y:S02]  /*aa70*/  IADD3 R24, R10, 0x780, RZ ;  /* 0x000007800a187810 */ /* 0x000fe40007ffe0ff */
[----:B------:R-:W-:Y:S02]  /*aa80*/  MOV R25, 0x40000040 ;  /* 0x4000004000197802 */ /* 0x000fe40000000f00 */
[----:B------:R-:W-:Y:S02]  /*aa90*/  R2UR UR6, R24 ;  /* 0x00000000180672ca */ /* 0x000fe400000e0000 */
[----:B------:R-:W-:-:S02]  /*aaa0*/  R2UR UR7, R25 ;  /* 0x00000000190772ca */ /* 0x000fc400000e0000 */
[----:B------:R-:W-:Y:S02]  /*aab0*/  F2FP.F16.F32.PACK_AB R24, R145, R144 ;  /* 0x000000909118723e */ /* 0x000fe400000000ff */
[----:B------:R-:W-:Y:S02]  /*aac0*/  F2FP.F16.F32.PACK_AB R25, R147, R146 ;  /* 0x000000929319723e */ /* 0x000fe400000000ff */
[----:B------:R-:W-:Y:S02]  /*aad0*/  F2FP.F16.F32.PACK_AB R26, R19, R148 ;  /* 0x00000094131a723e */ /* 0x000fe400000000ff */
[----:B------:R-:W-:Y:S02]  /*aae0*/  F2FP.F16.F32.PACK_AB R27, R4, R150 ;  /* 0x00000096041b723e */ /* 0x000fe400000000ff */
[----:B------:R-:W-:Y:S02]  /*aaf0*/  LEA R10, R13, R12, 0x3 ;  /* 0x0000000c0d0a7211 */ /* 0x000fe400078e18ff */
[----:B------:R-:W-:-:S02]  /*ab00*/  WARPGROUP.ARRIVE ;  /* 0x00000000000079c5 */ /* 0x000fc40000000000 */
[----:B------:R-:W-:-:S04]  /*ab10*/  PRMT R10, RZ, 0x654, R10 ;  /* 0x00000654ff0a7816 */ /* 0x000fc8000000000a */
[----:B------:R-:W-:Y:S03]  /*ab20*/  HGMMA.64x64x16.F32 R152, R24, gdesc[UR4].tnspB, R152, gsb0 ;  /* 0x40e0000418987df0 */ /* 0x000fe60008000898 */
[----:B------:R-:W-:Y:S02]  /*ab30*/  WARPGROUP.DEPBAR.LE gsb0, 0x0 ;  /* 0x00008000000079c5 */ /* 0x000fe40000010000 */
[----:B------:R1:W-:Y:S01]  /*ab40*/  SYNCS.ARRIVE.TRANS64.RED.A1T0 RZ, [R10+URZ], RZ ;  /* 0x000000ff0aff79a7 */ /* 0x0003e2000810043f */
[----:B------:R-:W-:Y:S05]  /*ab50*/  @P1 BRA `(.L_x_32) ;  /* 0x0000000000981947 */ /* 0x000fea0003800000 */
[----:B------:R-:W-:Y:S01]  /*ab60*/  ISETP.LT.OR P1, PT, R7, 0x1, !P0 ;  /* 0x000000010700780c */ /* 0x000fe20004721670 */
[----:B------:R-:W-:-:S12]  /*ab70*/  BSSY B0, `(.L_x_33) ;  /* 0x0000023000007945 */ /* 0x000fd80003800000 */
[----:B------:R-:W-:Y:S05]  /*ab80*/  @P1 BRA `(.L_x_34) ;  /* 0x0000000000841947 */ /* 0x000fea0003800000 */
[----:B------:R-:W-:Y:S02]  /*ab90*/  LEA R4, R5, R2, 0x3 ;  /* 0x0000000205047211 */ /* 0x000fe400078e18ff */
[----:B------:R-:W-:Y:S02]  /*aba0*/  SHF.L.U32 R11, R6, 0x1f, RZ ;  /* 0x0000001f060b7819 */ /* 0x000fe400000006ff */
[----:B------:R-:W-:Y:S02]  /*abb0*/  ISETP.NE.AND P2, PT, R17, RZ, PT ;  /* 0x000000ff1100720c */ /* 0x000fe40003f45270 */
[----:B------:R-:W2:Y:S02]  /*abc0*/  SYNCS.PHASECHK.TRANS64.TRYWAIT P1, [R4+URZ+0x22020], R11 ;  /* 0x0220200b040075a7 */ /* 0x000ea4000802017f */
[----:B--2---:R-:W-:Y:S09]  /*abd0*/  @!P1 BRA `(.L_x_35) ;  /* 0x0000001800449947 */ /* 0x004ff20003800000 */
.L_x_70:
[----:B------:R-:W-:Y:S05]  /*abe0*/  @P2 BRA `(.L_x_36) ;  /* 0x0000000000142947 */ /* 0x000fea0003800000 */
[----:B------:R-:W-:Y:S02]  /*abf0*/  LOP3.LUT P1, RZ, R16, 0x1f, RZ, 0xc0, !PT ;  /* 0x0000001f10ff7812 */ /* 0x000fe4000782c0ff */
[----:B--2---:R-:W-:-:S04]  /*ac00*/  MOV R11, 0x8000 ;  /* 0x00008000000b7802 */ /* 0x004fc80000000f00 */
[----:B------:R3:W-:Y:S07]  /*ac10*/  SYNCS.ARRIVE.TRANS64 RZ, [R4+URZ+0x22000], R11 ;  /* 0x0220000b04ff79a7 */ /* 0x0007ee000800003f */
[----:B------:R-:W-:Y:S05]  /*ac20*/  @!P1 BRA `(.L_x_36) ;  /* 0x0000000000049947 */ /* 0x000fea0003800000 */
[----:B------:R-:W-:Y:S01]  /*ac30*/  BPT.TRAP 0x1 ;  /* 0x000000040000795c */ /* 0x000fe20000300000 */
.L_x_36:
[C---:B-1----:R-:W-:Y:S01]  /*ac40*/  LEA R10, R5.reuse, R2, 0xf ;  /* 0x00000002050a7211 */ /* 0x042fe200078e78ff */
        /* <DEDUP_REMOVED lines=8> */
[----:B------:R-:W-:Y:S01]  /*acd0*/  UMOV UR12, UR36 ;  /* 0x00000024000c7c82 */ /* 0x000fe20008000000 */
[----:B------:R-:W-:Y:S01]  /*ace0*/  UMOV UR13, UR37 ;  /* 0x00000025000d7c82 */ /* 0x000fe20008000000 */
[----:B------:R-:W-:-:S02]  /*acf0*/  IADD3 R5, R5, 0x1, RZ ;  /* 0x0000000105057810 */ /* 0x000fc40007ffe0ff */
[----:B------:R-:W-:Y:S02]  /*ad00*/  IADD3 R8, R8, 0x1, RZ ;  /* 0x0000000108087810 */ /* 0x000fe40007ffe0ff */
[----:B------:R-:W-:Y:S01]  /*ad10*/  USHF.L.U32 UR11, UR11, 0x8, URZ ;  /* 0x000000080b0b7899 */ /* 0x000fe2000800063f */
[C---:B------:R-:W-:Y:S01]  /*ad20*/  ISETP.NE.AND P1, PT, R5.reuse, 0x4, PT ;  /* 0x000000040500780c */ /* 0x040fe20003f25270 */
[----:B------:R-:W-:Y:S02]  /*ad30*/  UIADD3 UR9, UR9, 0x22000, URZ ;  /* 0x0002200009097890 */ /* 0x000fe4000fffe03f */
[----:B------:R-:W-:Y:S01]  /*ad40*/  UIADD3 UR8, UR8, 0x2000, URZ ;  /* 0x0000200008087890 */ /* 0x000fe2000fffe03f */
[----:B--23--:R-:W-:Y:S02]  /*ad50*/  SEL R11, RZ, 0x1, P1 ;  /* 0x00000001ff0b7807 */ /* 0x00cfe40000800000 */
[----:B------:R-:W-:Y:S02]  /*ad60*/  SEL R5, R5, RZ, P1 ;  /* 0x000000ff05057207 */ /* 0x000fe40000800000 */
[----:B------:R-:W-:-:S04]  /*ad70*/  LOP3.LUT R6, R6, R11, RZ, 0x3c, !PT ;  /* 0x0000000b06067212 */ /* 0x000fc800078e3cff */
[----:B------:R2:W-:Y:S02]  /*ad80*/  UTMALDG.4D [UR8], [UR6], desc[UR18] ;  /* 0x00001208060075b4 */ /* 0x0005e40008019000 */
[----:B--2---:R-:W-:Y:S01]  /*ad90*/  NOP ;  /* 0x0000000000007918 */ /* 0x004fe20000000000 */
.L_x_34:
[----:B------:R-:W-:Y:S05]  /*ada0*/  BSYNC B0 ;  /* 0x0000000000007941 */ /* 0x000fea0003800000 */
.L_x_33:
[----:B------:R-:W-:-:S07]  /*adb0*/  IADD3 R7, R7, -0x1, RZ ;  /* 0xffffffff07077810 */ /* 0x000fce0007ffe0ff */
.L_x_32:
[----:B------:R-:W-:Y:S02]  /*adc0*/  ISETP.GT.AND P3, PT, R14, 0x2, PT ;  /* 0x000000020e00780c */ /* 0x000fe40003f64270 */
[----:B------:R-:W-:Y:S02]  /*add0*/  IADD3 R15, R15, 0x1, RZ ;  /* 0x000000010f0f7810 */ /* 0x000fe40007ffe0ff */
[----:B------:R-:W-:Y:S02]  /*ade0*/  IADD3 R13, R13, 0x1, RZ ;  /* 0x000000010d0d7810 */ /* 0x000fe40007ffe0ff */
[----:B------:R-:W-:Y:S02]  /*adf0*/  ISETP.NE.AND P1, PT, R15, 0x4, PT ;  /* 0x000000040f00780c */ /* 0x000fe40003f25270 */
[----:B------:R-:W-:Y:S02]  /*ae00*/  ISETP.NE.AND P2, PT, R13, 0x4, PT ;  /* 0x000000040d00780c */ /* 0x000fe40003f45270 */
[----:B------:R-:W-:-:S02]  /*ae10*/  SEL R11, RZ, 0x1, P1 ;  /* 0x00000001ff0b7807 */ /* 0x000fc40000800000 */
[----:B------:R-:W-:Y:S02]  /*ae20*/  IADD3 R14, R14, -0x1, RZ ;  /* 0xffffffff0e0e7810 */ /* 0x000fe40007ffe0ff */
[----:B------:R-:W-:Y:S02]  /*ae30*/  LOP3.LUT R4, R18, R11, RZ, 0x3c, !PT ;  /* 0x0000000b12047212 */ /* 0x000fe400078e3cff */
[----:B------:R-:W-:Y:S02]  /*ae40*/  MOV R19, R3 ;  /* 0x0000000300137202 */ /* 0x000fe40000000f00 */
[----:B------:R-:W-:Y:S02]  /*ae50*/  MOV R11, R0 ;  /* 0x00000000000b7202 */ /* 0x000fe40000000f00 */
[----:B------:R-:W-:Y:S02]  /*ae60*/  SEL R15, R15, RZ, P1 ;  /* 0x000000ff0f0f7207 */ /* 0x000fe40000800000 */
[----:B------:R-:W-:Y:S01]  /*ae70*/  SEL R13, R13, RZ, P2 ;  /* 0x000000ff0d0d7207 */ /* 0x000fe20001000000 */
[----:B------:R-:W-:Y:S06]  /*ae80*/  @P3 BRA `(.L_x_37) ;  /* 0xffffffb000143947 */ /* 0x000fec000383ffff */
.L_x_24:
[----:B------:R-:W-:Y:S05]  /*ae90*/  WARPSYNC.ALL ;  /* 0x0000000000007948 */ /* 0x000fea0003800000 */
[----:B------:R-:W2:Y:S01]  /*aea0*/  SHFL.BFLY PT, R4, R21, 0x1, 0x1f ;  /* 0x0c201f0015047f89 */ /* 0x000ea200000e0000 */
[----:B------:R-:W-:Y:S01]  /*aeb0*/  BSSY B0, `(.L_x_38) ;  /* 0x0000024000007945 */ /* 0x000fe20003800000 */
[----:B------:R-:W-:Y:S02]  /*aec0*/  MOV R9, 0x7f800000 ;  /* 0x7f80000000097802 */ /* 0x000fe40000000f00 */
[----:B------:R-:W3:Y:S01]  /*aed0*/  SHFL.BFLY PT, R5, R20, 0x1, 0x1f ;  /* 0x0c201f0014057f89 */ /* 0x000ee200000e0000 */
[----:B------:R-:W-:-:S02]  /*aee0*/  MOV R8, 0x3f800000 ;  /* 0x3f80000000087802 */ /* 0x000fc40000000f00 */
[----:B-1----:R-:W-:Y:S01]  /*aef0*/  MOV R11, 0x7f800000 ;  /* 0x7f800000000b7802 */ /* 0x002fe20000000f00 */
[----:B--2---:R-:W-:Y:S01]  /*af00*/  FADD R4, R4, R21 ;  /* 0x0000001504047221 */ /* 0x004fe20000000000 */
[----:B---3--:R-:W-:-:S04]  /*af10*/  FADD R18, R5, R20 ;  /* 0x0000001405127221 */ /* 0x008fc80000000000 */
[----:B------:R-:W1:Y:S01]  /*af20*/  SHFL.BFLY PT, R7, R4, 0x2, 0x1f ;  /* 0x0c401f0004077f89 */ /* 0x000e6200000e0000 */
[----:B------:R-:W-:-:S03]  /*af30*/  MOV R5, 0x3f800000 ;  /* 0x3f80000000057802 */ /* 0x000fc60000000f00 */
[----:B------:R-:W2:Y:S01]  /*af40*/  SHFL.BFLY PT, R19, R18, 0x2, 0x1f ;  /* 0x0c401f0012137f89 */ /* 0x000ea200000e0000 */
[C---:B-1----:R-:W-:Y:S01]  /*af50*/  FSETP.NE.AND P0, PT, R4.reuse, -R7, PT ;  /* 0x800000070400720b */ /* 0x042fe20003f05000 */
[----:B------:R-:W-:Y:S01]  /*af60*/  FADD R6, R4, R7 ;  /* 0x0000000704067221 */ /* 0x000fe20000000000 */
[----:B--2---:R-:W-:-:S11]  /*af70*/  FADD R7, R18, R19 ;  /* 0x0000001312077221 */ /* 0x004fd60000000000 */
[----:B------:R-:W-:Y:S05]  /*af80*/  @!P0 BRA `(.L_x_39) ;  /* 0x0000000000588947 */ /* 0x000fea0003800000 */
[----:B------:R-:W-:Y:S01]  /*af90*/  IADD3 R4, R6, 0x1800000, RZ ;  /* 0x0180000006047810 */ /* 0x000fe20007ffe0ff */
[----:B------:R-:W-:Y:S03]  /*afa0*/  BSSY B1, `(.L_x_40) ;  /* 0x000000d000017945 */ /* 0x000fe60003800000 */
[----:B------:R-:W-:-:S04]  /*afb0*/  LOP3.LUT R4, R4, 0x7f800000, RZ, 0xc0, !PT ;  /* 0x7f80000004047812 */ /* 0x000fc800078ec0ff */
[----:B------:R-:W-:-:S13]  /*afc0*/  ISETP.GT.U32.AND P0, PT, R4, 0x1ffffff, PT ;  /* 0x01ffffff0400780c */ /* 0x000fda0003f04070 */
[----:B------:R-:W-:Y:S05]  /*afd0*/  @P0 BRA `(.L_x_41) ;  /* 0x0000000000140947 */ /* 0x000fea0003800000 */
[----:B------:R-:W-:Y:S02]  /*afe0*/  MOV R5, R6 ;  /* 0x0000000600057202 */ /* 0x000fe40000000f00 */
[----:B------:R-:W-:-:S07]  /*aff0*/  MOV R14, 0xb010 ;  /* 0x0000b010000e7802 */ /* 0x000fce0000000f00 */
[----:B------:R-:W-:Y:S05]  /*b000*/  CALL.REL.NOINC `($__internal_0_$__cuda_sm20_rcp_rn_f32_slowpath) ;  /* 0x00000014004c7944 */ /* 0x000fea0003c00000 */
[----:B------:R-:W-:Y:S01]  /*b010*/  MOV R5, R10 ;  /* 0x0000000a00057202 */ /* 0x000fe20000000f00 */
[----:B------:R-:W-:Y:S06]  /*b020*/  BRA `(.L_x_42) ;  /* 0x0000000000107947 */ /* 0x000fec0003800000 */
.L_x_41:
[----:B------:R-:W1:Y:S02]  /*b030*/  MUFU.RCP R5, R6 ;  /* 0x0000000600057308 */ /* 0x000e640000001000 */
[----:B-1----:R-:W-:-:S04]  /*b040*/  FFMA R4, R6, R5, -1 ;  /* 0xbf80000006047423 */ /* 0x002fc80000000005 */
[----:B------:R-:W-:-:S04]  /*b050*/  FADD.FTZ R4, -R4, -RZ ;  /* 0x800000ff04047221 */ /* 0x000fc80000010100 */
[----:B------:R-:W-:-:S07]  /*b060*/  FFMA R5, R5, R4, R5 ;  /* 0x0000000405057223 */ /* 0x000fce0000000005 */
.L_x_42:
[----:B------:R-:W-:Y:S05]  /*b070*/  BSYNC B1 ;  /* 0x0000000000017941 */ /* 0x000fea0003800000 */
.L_x_40:
[----:B------:R-:W-:Y:S01]  /*b080*/  FSETP.GEU.AND P0, PT, |R6|, 1.175494350822287508e-38, PT ;  /* 0x008000000600780b */ /* 0x000fe20003f0e200 */
[----:B------:R-:W-:-:S12]  /*b090*/  ULDC UR6, c[0x0][0x600] ;  /* 0x0001800000067ab9 */ /* 0x000fd80000000800 */
[----:B------:R-:W-:-:S04]  /*b0a0*/  @!P0 FMUL R6, R6, 16777216 ;  /* 0x4b80000006068820 */ /* 0x000fc80000400000 */
[----:B------:R-:W1:Y:S02]  /*b0b0*/  MUFU.LG2 R4, R6 ;  /* 0x0000000600047308 */ /* 0x000e640000000c00 */
[----:B-1----:R-:W-:-:S04]  /*b0c0*/  @!P0 FADD R4, R4, -24 ;  /* 0xc1c0000004048421 */ /* 0x002fc80000000000 */
[----:B------:R-:W-:-:S04]  /*b0d0*/  FMUL R4, R4, 0.69314718246459960938 ;  /* 0x3f31721804047820 */ /* 0x000fc80000400000 */
[----:B------:R-:W-:-:S07]  /*b0e0*/  FFMA R11, R3, UR6, R4 ;  /* 0x00000006030b7c23 */ /* 0x000fce0008000004 */
.L_x_39:
[----:B------:R-:W-:Y:S05]  /*b0f0*/  BSYNC B0 ;  /* 0x0000000000007941 */ /* 0x000fea0003800000 */
.L_x_38:
[----:B------:R-:W-:Y:S01]  /*b100*/  FSETP.NE.AND P0, PT, R18, -R19, PT ;  /* 0x800000131200720b */ /* 0x000fe20003f05000 */
[----:B------:R-:W-:Y:S01]  /*b110*/  ULDC UR4, c[0x0][0x608] ;  /* 0x0001820000047ab9 */ /* 0x000fe20000000800 */
[----:B------:R-:W-:Y:S01]  /*b120*/  BSSY B0, `(.L_x_43) ;  /* 0x0000029000007945 */ /* 0x000fe20003800000 */
[----:B------:R-:W-:-:S04]  /*b130*/  FMUL R5, R5, UR4 ;  /* 0x0000000405057c20 */ /* 0x000fc80008400000 */
[-C--:B------:R-:W-:Y:S01]  /*b140*/  FMUL R152, R152, R5.reuse ;  /* 0x0000000598987220 */ /* 0x080fe20000400000 */
        /* <DEDUP_REMOVED lines=14> */
[----:B------:R-:W-:Y:S01]  /*b230*/  FMUL R36, R181, R5 ;  /* 0x00000005b5247220 */ /* 0x000fe20000400000 */
[----:B------:R-:W-:Y:S06]  /*b240*/  @!P0 BRA `(.L_x_44) ;  /* 0x0000000000588947 */ /* 0x000fec0003800000 */
        /* <DEDUP_REMOVED lines=10> */
.L_x_46:
[----:B------:R-:W1:Y:S02]  /*b2f0*/  MUFU.RCP R8, R7 ;  /* 0x0000000700087308 */ /* 0x000e640000001000 */
[----:B-1----:R-:W-:-:S04]  /*b300*/  FFMA R3, R7, R8, -1 ;  /* 0xbf80000007037423 */ /* 0x002fc80000000008 */
[----:B------:R-:W-:-:S04]  /*b310*/  FADD.FTZ R3, -R3, -RZ ;  /* 0x800000ff03037221 */ /* 0x000fc80000010100 */
[----:B------:R-:W-:-:S07]  /*b320*/  FFMA R8, R8, R3, R8 ;  /* 0x0000000308087223 */ /* 0x000fce0000000008 */
.L_x_47:
[----:B------:R-:W-:Y:S05]  /*b330*/  BSYNC B1 ;  /* 0x0000000000017941 */ /* 0x000fea0003800000 */
.L_x_45:
[----:B------:R-:W-:Y:S01]  /*b340*/  FSETP.GEU.AND P0, PT, |R7|, 1.175494350822287508e-38, PT ;  /* 0x008000000700780b */ /* 0x000fe20003f0e200 */
[----:B------:R-:W-:-:S12]  /*b350*/  ULDC UR4, c[0x0][0x600] ;  /* 0x0001800000047ab9 */ /* 0x000fd80000000800 */
[----:B------:R-:W-:-:S04]  /*b360*/  @!P0 FMUL R7, R7, 16777216 ;  /* 0x4b80000007078820 */ /* 0x000fc80000400000 */
[----:B------:R-:W1:Y:S02]  /*b370*/  MUFU.LG2 R3, R7 ;  /* 0x0000000700037308 */ /* 0x000e640000000c00 */
[----:B-1----:R-:W-:-:S04]  /*b380*/  @!P0 FADD R3, R3, -24 ;  /* 0xc1c0000003038421 */ /* 0x002fc80000000000 */
[----:B------:R-:W-:-:S04]  /*b390*/  FMUL R3, R3, 0.69314718246459960938 ;  /* 0x3f31721803037820 */ /* 0x000fc80000400000 */
[----:B------:R-:W-:-:S07]  /*b3a0*/  FFMA R9, R0, UR4, R3 ;  /* 0x0000000400097c23 */ /* 0x000fce0008000003 */
.L_x_44:
[----:B------:R-:W-:Y:S05]  /*b3b0*/  BSYNC B0 ;  /* 0x0000000000007941 */ /* 0x000fea0003800000 */
.L_x_43:
[C---:B------:R-:W-:Y:S01]  /*b3c0*/  LOP3.LUT P0, RZ, R16.reuse, 0x3, RZ, 0xc0, !PT ;  /* 0x0000000310ff7812 */ /* 0x040fe2000780c0ff */
[----:B------:R-:W-:Y:S01]  /*b3d0*/  ULDC UR4, c[0x0][0x608] ;  /* 0x0001820000047ab9 */ /* 0x000fe20000000800 */
[----:B------:R-:W-:Y:S01]  /*b3e0*/  LOP3.LUT R0, R16, 0x60, RZ, 0xc0, !PT ;  /* 0x0000006010007812 */ /* 0x000fe200078ec0ff */
[----:B------:R-:W-:Y:S01]  /*b3f0*/  ULDC.64 UR8, c[0x0][0x208] ;  /* 0x0000820000087ab9 */ /* 0x000fe20000000a00 */
[----:B------:R-:W-:Y:S01]  /*b400*/  FMUL R8, R8, UR4 ;  /* 0x0000000408087c20 */ /* 0x000fe20008400000 */
[----:B------:R-:W-:Y:S01]  /*b410*/  BSSY B0, `(.L_x_48) ;  /* 0x0000018000007945 */ /* 0x000fe20003800000 */
[----:B------:R-:W-:-:S07]  /*b420*/  SHF.R.U32.HI R18, RZ, 0x5, R0 ;  /* 0x00000005ff127819 */ /* 0x000fce0000011600 */
[----:B------:R-:W-:Y:S05]  /*b430*/  @P0 BRA `(.L_x_49) ;  /* 0x0000000000540947 */ /* 0x000fea0003800000 */
[----:B------:R-:W1:Y:S01]  /*b440*/  S2UR UR4, SR_CTAID.X ;  /* 0x00000000000479c3 */ /* 0x000e620000002500 */
[----:B------:R-:W-:Y:S02]  /*b450*/  SHF.R.U32.HI R0, RZ, 0x2, R16 ;  /* 0x00000002ff007819 */ /* 0x000fe40000011610 */
[----:B------:R-:W-:Y:S02]  /*b460*/  SHF.L.U32 R3, R18, 0x4, RZ ;  /* 0x0000000412037819 */ /* 0x000fe400000006ff */
[----:B------:R-:W-:-:S04]  /*b470*/  LOP3.LUT R0, R0, 0x7, RZ, 0xc0, !PT ;  /* 0x0000000700007812 */ /* 0x000fc800078ec0ff */
[----:B------:R-:W-:Y:S01]  /*b480*/  LOP3.LUT R0, R3, 0xfffffff0, R0, 0xe2, !PT ;  /* 0xfffffff003007812 */ /* 0x000fe200078ee200 */
[----:B-1----:R-:W-:-:S03]  /*b490*/  USHF.L.U32 UR6, UR4, 0x6, URZ ;  /* 0x0000000604067899 */ /* 0x002fc6000800063f */
[----:B------:R-:W-:Y:S02]  /*b4a0*/  ULDC.64 UR4, c[0x0][0x688] ;  /* 0x0001a20000047ab9 */ /* 0x000fe40000000a00 */
[----:B------:R-:W-:Y:S02]  /*b4b0*/  UIMAD UR4, UR36, UR4, UR6 ;  /* 0x00000004240472a4 */ /* 0x000fe4000f8e0206 */
[----:B------:R-:W-:Y:S02]  /*b4c0*/  LOP3.LUT R3, R0, UR6, RZ, 0xfc, !PT ;  /* 0x0000000600037c12 */ /* 0x000fe4000f8efcff */
[----:B------:R-:W-:Y:S02]  /*b4d0*/  UIMAD UR4, UR37, UR5, UR4 ;  /* 0x00000005250472a4 */ /* 0x000fe4000f8e0204 */
[C---:B------:R-:W-:Y:S01]  /*b4e0*/  IADD3 R4, R3.reuse, 0x8, RZ ;  /* 0x0000000803047810 */ /* 0x040fe20007ffe0ff */
[----:B------:R-:W-:Y:S02]  /*b4f0*/  ULDC UR5, c[0x0][0x288] ;  /* 0x0000a20000057ab9 */ /* 0x000fe40000000800 */
[----:B------:R-:W-:-:S02]  /*b500*/  ISETP.GE.U32.AND P0, PT, R3, UR5, PT ;  /* 0x0000000503007c0c */ /* 0x000fc4000bf06070 */
[----:B------:R-:W-:Y:S02]  /*b510*/  IADD3 R0, P2, R0, UR4, RZ ;  /* 0x0000000400007c10 */ /* 0x000fe4000ff5e0ff */
[----:B------:R-:W-:Y:S01]  /*b520*/  ISETP.GE.U32.AND P1, PT, R4, UR5, PT ;  /* 0x0000000504007c0c */ /* 0x000fe2000bf26070 */
[----:B------:R-:W-:Y:S01]  /*b530*/  ULDC.64 UR4, c[0x0][0x680] ;  /* 0x0001a00000047ab9 */ /* 0x000fe20000000a00 */
[----:B------:R-:W-:Y:S02]  /*b540*/  IADD3.X R3, RZ, RZ, RZ, P2, !PT ;  /* 0x000000ffff037210 */ /* 0x000fe400017fe4ff */
[----:B------:R-:W-:-:S04]  /*b550*/  LEA R4, P2, R0, UR4, 0x2 ;  /* 0x0000000400047c11 */ /* 0x000fc8000f8410ff */
[----:B------:R-:W-:-:S05]  /*b560*/  LEA.HI.X R5, R0, UR5, R3, 0x2, P2 ;  /* 0x0000000500057c11 */ /* 0x000fca00090f1403 */
[----:B------:R1:W-:Y:S04]  /*b570*/  @!P0 STG.E desc[UR8][R4.64], R11 ;  /* 0x0000000b04008986 */ /* 0x0003e8000c101908 */
[----:B------:R1:W-:Y:S02]  /*b580*/  @!P1 STG.E desc[UR8][R4.64+0x20], R9 ;  /* 0x0000200904009986 */ /* 0x0003e4000c101908 */
.L_x_49:
[----:B------:R-:W-:Y:S05]  /*b590*/  BSYNC B0 ;  /* 0x0000000000007941 */ /* 0x000fea0003800000 */
.L_x_48:
[----:B------:R-:W-:Y:S01]  /*b5a0*/  ULDC.64 UR4, c[0x0][0x730] ;  /* 0x0001cc0000047ab9 */ /* 0x000fe20000000a00 */
[-C--:B------:R-:W-:Y:S01]  /*b5b0*/  FMUL R154, R154, R8.reuse ;  /* 0x000000089a9a7220 */ /* 0x080fe20000400000 */
[----:B------:R-:W-:Y:S01]  /*b5c0*/  ISETP.NE.U32.AND P0, PT, RZ, UR4, PT ;  /* 0x00000004ff007c0c */ /* 0x000fe2000bf05070 */
[-C--:B------:R-:W-:Y:S01]  /*b5d0*/  FMUL R38, R155, R8.reuse ;  /* 0x000000089b267220 */ /* 0x080fe20000400000 */
[-C--:B------:R-:W-:Y:S01]  /*b5e0*/  FMUL R158, R158, R8.reuse ;  /* 0x000000089e9e7220 */ /* 0x080fe20000400000 */
[-C--:B------:R-:W-:Y:S01]  /*b5f0*/  FMUL R40, R159, R8.reuse ;  /* 0x000000089f287220 */ /* 0x080fe20000400000 */
[----:B------:R-:W-:Y:S01]  /*b600*/  ISETP.NE.AND.EX P0, PT, RZ, UR5, PT, P0 ;  /* 0x00000005ff007c0c */ /* 0x000fe2000bf05300 */
        /* <DEDUP_REMOVED lines=12> */
[----:B------:R-:W-:Y:S06]  /*b6d0*/  @P0 BRA `(.L_x_50) ;  /* 0x0000000000200947 */ /* 0x000fec0003800000 */
[----:B------:R-:W-:Y:S02]  /*b6e0*/  ULDC.64 UR4, c[0x0][0x728] ;  /* 0x0001ca0000047ab9 */ /* 0x000fe40000000a00 */
[----:B------:R-:W-:-:S04]  /*b6f0*/  ISETP.NE.U32.AND P0, PT, RZ, UR4, PT ;  /* 0x00000004ff007c0c */ /* 0x000fc8000bf05070 */
[----:B------:R-:W-:-:S13]  /*b700*/  ISETP.NE.AND.EX P0, PT, RZ, UR5, PT, P0 ;  /* 0x00000005ff007c0c */ /* 0x000fda000bf05300 */
[----:B------:R-:W-:Y:S05]  /*b710*/  @!P0 BRA `(.L_x_51) ;  /* 0x00000000000c8947 */ /* 0x000fea0003800000 */
[----:B-1----:R-:W1:Y:S02]  /*b720*/  LDC.64 R4, c[0x0][0x728] ;  /* 0x0001ca00ff047b82 */ /* 0x002e640000000a00 */
[----:B-1----:R2:W5:Y:S01]  /*b730*/  LDG.E R4, desc[UR8][R4.64] ;  /* 0x0000000804047981 */ /* 0x002562000c1e1900 */
[----:B------:R-:W-:Y:S05]  /*b740*/  BRA `(.L_x_50) ;  /* 0x0000000000047947 */ /* 0x000fea0003800000 */
.L_x_51:
[----:B-1----:R-:W3:Y:S02]  /*b750*/  LDC R4, c[0x0][0x720] ;  /* 0x0001c800ff047b82 */ /* 0x002ee40000000800 */
.L_x_50:
[----:B------:R-:W-:Y:S02]  /*b760*/  MOV R0, RZ ;  /* 0x000000ff00007202 */ /* 0x000fe40000000f00 */
[----:B---3-5:R-:W-:Y:S02]  /*b770*/  MOV R35, R4 ;  /* 0x0000000400237202 */ /* 0x028fe40000000f00 */
[----:B------:R-:W-:-:S13]  /*b780*/  LOP3.LUT P0, RZ, R0, 0x1bf, RZ, 0xc0, !PT ;  /* 0x000001bf00ff7812 */ /* 0x000fda000780c0ff */
[----:B------:R-:W-:Y:S05]  /*b790*/  @!P0 BRA `(.L_x_52) ;  /* 0x0000000000408947 */ /* 0x000fea0003800000 */
[----:B------:R-:W-:Y:S01]  /*b7a0*/  MOV R0, 0x0 ;  /* 0x0000000000007802 */ /* 0x000fe20000000f00 */
[----:B------:R-:W-:Y:S01]  /*b7b0*/  ULDC.64 UR4, c[0x4][0x68] ;  /* 0x01001a0000047ab9 */ /* 0x000fe20000000a00 */
[----:B------:R-:W-:Y:S01]  /*b7c0*/  ULDC.64 UR6, c[0x4][0x8] ;  /* 0x0100020000067ab9 */ /* 0x000fe20000000a00 */
[----:B-1----:R-:W-:Y:S01]  /*b7d0*/  MOV R4, UR4 ;  /* 0x0000000400047c02 */ /* 0x002fe20008000f00 */
[----:B------:R1:W3:Y:S01]  /*b7e0*/  LDC.64 R14, c[0x4][R0] ;  /* 0x01000000000e7b82 */ /* 0x0002e20000000a00 */
[----:B--2---:R-:W-:Y:S01]  /*b7f0*/  MOV R5, UR5 ;  /* 0x0000000500057c02 */ /* 0x004fe20008000f00 */
[----:B------:R-:W-:Y:S01]  /*b800*/  ULDC.64 UR4, c[0x4][0x70] ;  /* 0x01001c0000047ab9 */ /* 0x000fe20000000a00 */
[----:B------:R-:W-:Y:S02]  /*b810*/  MOV R10, UR6 ;  /* 0x00000006000a7c02 */ /* 0x000fe40008000f00 */
[----:B------:R-:W-:Y:S02]  /*b820*/  MOV R6, UR4 ;  /* 0x0000000400067c02 */ /* 0x000fe40008000f00 */
[----:B------:R-:W-:-:S02]  /*b830*/  MOV R7, UR5 ;  /* 0x0000000500077c02 */ /* 0x000fc40008000f00 */
[----:B------:R-:W-:Y:S02]  /*b840*/  MOV R11, UR7 ;  /* 0x00000007000b7c02 */ /* 0x000fe40008000f00 */
[----:B------:R-:W-:Y:S02]  /*b850*/  MOV R8, 0x70 ;  /* 0x0000007000087802 */ /* 0x000fe40000000f00 */
[----:B------:R-:W-:Y:S02]  /*b860*/  MOV R12, 0x1 ;  /* 0x00000001000c7802 */ /* 0x000fe40000000f00 */
[----:B-1----:R-:W-:-:S07]  /*b870*/  MOV R13, RZ ;  /* 0x000000ff000d7202 */ /* 0x002fce0000000f00 */
[----:B------:R-:W-:-:S07]  /*b880*/  LEPC R20, `(.L_x_52) ;  /* 0x000000001014794e */ /* 0x000fce0000000000 */
[----:B---3--:R-:W-:Y:S05]  /*b890*/  CALL.ABS.NOINC R14 ;  /* 0x000000000e007343 */ /* 0x008fea0003c00000 */
.L_x_52:
        /* <DEDUP_REMOVED lines=18> */
.L_x_53:
[----:B------:R-:W-:Y:S01]  /*b9c0*/  ULDC.64 UR4, c[0x0][0x730] ;  /* 0x0001cc0000047ab9 */ /* 0x000fe20000000a00 */
[----:B------:R-:W-:Y:S02]  /*b9d0*/  SHF.L.U32 R0, R16, 0x5, RZ ;  /* 0x0000000510007819 */ /* 0x000fe400000006ff */
[----:B------:R-:W-:Y:S02]  /*b9e0*/  ISETP.NE.U32.AND P0, PT, RZ, UR4, PT ;  /* 0x00000004ff007c0c */ /* 0x000fe4000bf05070 */
[----:B-1----:R-:W-:Y:S02]  /*b9f0*/  SHF.R.U32.HI R4, RZ, 0x1, R16 ;  /* 0x00000001ff047819 */ /* 0x002fe40000011610 */
[----:B------:R-:W-:Y:S02]  /*ba00*/  ISETP.NE.AND.EX P0, PT, RZ, UR5, PT, P0 ;  /* 0x00000005ff007c0c */ /* 0x000fe4000bf05300 */
[C---:B------:R-:W-:Y:S02]  /*ba10*/  LOP3.LUT R3, R0.reuse, 0xc0, RZ, 0xc0, !PT ;  /* 0x000000c000037812 */ /* 0x040fe400078ec0ff */
[----:B--2---:R-:W-:-:S02]  /*ba20*/  LOP3.LUT R5, R0, 0x20, RZ, 0xc0, !PT ;  /* 0x0000002000057812 */ /* 0x004fc400078ec0ff */
[----:B------:R-:W-:Y:S02]  /*ba30*/  LOP3.LUT R3, R3, 0x8, R4, 0xf8, !PT ;  /* 0x0000000803037812 */ /* 0x000fe400078ef804 */
[----:B------:R-:W-:Y:S02]  /*ba40*/  SHF.L.U32 R4, R16, 0x2, RZ ;  /* 0x0000000210047819 */ /* 0x000fe400000006ff */
[----:B------:R-:W-:Y:S02]  /*ba50*/  IADD3 R17, R17, 0x1f, RZ ;  /* 0x0000001f11117810 */ /* 0x000fe40007ffe0ff */
[----:B------:R-:W-:Y:S01]  /*ba60*/  LEA R5, R18, R5, 0x9 ;  /* 0x0000000512057211 */ /* 0x000fe200078e48ff */
[----:B------:R-:W1:Y:S01]  /*ba70*/  @P0 LDC R35, c[0x0][0x720] ;  /* 0x0001c800ff230b82 */ /* 0x000e620000000800 */
[----:B------:R-:W-:Y:S02]  /*ba80*/  LOP3.LUT R3, R3, 0x18, R4, 0x78, !PT ;  /* 0x0000001803037812 */ /* 0x000fe400078e7804 */
[----:B------:R-:W-:-:S02]  /*ba90*/  LOP3.LUT R0, R0, 0x100, RZ, 0xc0, !PT ;  /* 0x0000010000007812 */ /* 0x000fc400078ec0ff */
[----:B------:R-:W-:Y:S02]  /*baa0*/  ISETP.GT.U32.AND P1, PT, R17, 0x3e, PT ;  /* 0x0000003e1100780c */ /* 0x000fe40003f24070 */
[----:B------:R-:W-:Y:S02]  /*bab0*/  IADD3 R3, R3, R5, R0 ;  /* 0x0000000503037210 */ /* 0x000fe40007ffe000 */
[----:B------:R-:W-:Y:S02]  /*bac0*/  LOP3.LUT P0, RZ, R16, 0x4, RZ, 0xc0, !PT ;  /* 0x0000000410ff7812 */ /* 0x000fe4000780c0ff */
[----:B------:R-:W-:Y:S01]  /*bad0*/  LEA R3, R3, R2, 0x1 ;  /* 0x0000000203037211 */ /* 0x000fe200078e08ff */
[-C--:B-1----:R-:W-:Y:S01]  /*bae0*/  FMUL R0, R152, R35.reuse ;  /* 0x0000002398007220 */ /* 0x082fe20000400000 */
        /* <DEDUP_REMOVED lines=17> */
[----:B------:R-:W-:Y:S01]  /*bc00*/  F2FP.F16.F32.PACK_AB R36, R5, R0 ;  /* 0x000000000524723e */ /* 0x000fe200000000ff */
[-C--:B------:R-:W-:Y:S01]  /*bc10*/  FMUL R22, R32, R35.reuse ;  /* 0x0000002320167220 */ /* 0x080fe20000400000 */
[----:B------:R-:W-:Y:S01]  /*bc20*/  MOV R0, 0x10 ;  /* 0x0000001000007802 */ /* 0x000fe20000000f00 */
        /* <DEDUP_REMOVED lines=13> */
[----:B------:R-:W-:Y:S01]  /*bd00*/  FMUL R35, R182, R35 ;  /* 0x00000023b6237220 */ /* 0x000fe20000400000 */
[----:B------:R-:W-:-:S02]  /*bd10*/  F2FP.F16.F32.PACK_AB R38, R9, R6 ;  /* 0x000000060926723e */ /* 0x000fc400000000ff */
[----:B------:R-:W-:Y:S02]  /*bd20*/  F2FP.F16.F32.PACK_AB R39, R11, R8 ;  /* 0x000000080b27723e */ /* 0x000fe400000000ff */
[----:B------:R-:W-:Y:S02]  /*bd30*/  F2FP.F16.F32.PACK_AB R4, R13, R10 ;  /* 0x0000000a0d04723e */ /* 0x000fe400000000ff */
[----:B------:R-:W-:Y:S02]  /*bd40*/  F2FP.F16.F32.PACK_AB R5, R15, R12 ;  /* 0x0000000c0f05723e */ /* 0x000fe400000000ff */
[----:B------:R-:W-:Y:S02]  /*bd50*/  F2FP.F16.F32.PACK_AB R6, R17, R14 ;  /* 0x0000000e1106723e */ /* 0x000fe400000000ff */
[----:B------:R-:W-:Y:S02]  /*bd60*/  F2FP.F16.F32.PACK_AB R7, R19, R16 ;  /* 0x000000101307723e */ /* 0x000fe400000000ff */
[----:B------:R-:W-:Y:S01]  /*bd70*/  SEL R0, R0, 0xfffffff0, !P0 ;  /* 0xfffffff000007807 */ /* 0x000fe20004000000 */
[----:B------:R-:W-:Y:S06]  /*bd80*/  @P1 BRA `(.L_x_54) ;  /* 0x0000000000041947 */ /* 0x000fec0003800000 */
[----:B------:R-:W-:-:S04]  /*bd90*/  DEPBAR.LE SB0, 0x1 ;  /* 0x000080400000791a */ /* 0x000fc80000000000 */
.L_x_54:
[----:B------:R-:W-:Y:S05]  /*bda0*/  WARPSYNC.ALL ;  /* 0x0000000000007948 */ /* 0x000fea0003800000 */
[----:B------:R-:W-:Y:S01]  /*bdb0*/  BAR.SYNC.DEFER_BLOCKING 0x1, 0x80 ;  /* 0x0042000000007b1d */ /* 0x000fe20000010000 */
[----:B------:R-:W-:Y:S02]  /*bdc0*/  LEA R0, R0, R3, 0x1 ;  /* 0x0000000300007211 */ /* 0x000fe400078e08ff */
[----:B------:R-:W-:Y:S02]  /*bdd0*/  F2FP.F16.F32.PACK_AB R8, R18, R21 ;  /* 0x000000151208723e */ /* 0x000fe400000000ff */
[----:B------:R-:W-:Y:S01]  /*bde0*/  F2FP.F16.F32.PACK_AB R9, R20, R23 ;  /* 0x000000171409723e */ /* 0x000fe200000000ff */
[----:B------:R-:W-:Y:S01]  /*bdf0*/  BSSY B0, `(.L_x_55) ;  /* 0x000001d000007945 */ /* 0x000fe20003800000 */
[----:B------:R-:W-:-:S02]  /*be00*/  F2FP.F16.F32.PACK_AB R10, R22, R25 ;  /* 0x00000019160a723e */ /* 0x000fc400000000ff */
[----:B------:R-:W-:Y:S02]  /*be10*/  F2FP.F16.F32.PACK_AB R11, R24, R27 ;  /* 0x0000001b180b723e */ /* 0x000fe400000000ff */
[----:B------:R-:W-:Y:S02]  /*be20*/  F2FP.F16.F32.PACK_AB R12, R26, R29 ;  /* 0x0000001d1a0c723e */ /* 0x000fe400000000ff */
[----:B------:R-:W-:Y:S02]  /*be30*/  F2FP.F16.F32.PACK_AB R13, R28, R31 ;  /* 0x0000001f1c0d723e */ /* 0x000fe400000000ff */
[----:B------:R-:W-:Y:S02]  /*be40*/  F2FP.F16.F32.PACK_AB R14, R30, R33 ;  /* 0x000000211e0e723e */ /* 0x000fe400000000ff */
[----:B------:R-:W-:Y:S01]  /*be50*/  F2FP.F16.F32.PACK_AB R15, R32, R35 ;  /* 0x00000023200f723e */ /* 0x000fe200000000ff */
[----:B------:R1:W-:Y:S04]  /*be60*/  STSM.16.M88.4 [R3], R36 ;  /* 0x0000002403007844 */ /* 0x0003e80000000200 */
[----:B------:R1:W-:Y:S01]  /*be70*/  STSM.16.M88.4 [R0], R4 ;  /* 0x0000000400007844 */ /* 0x0003e20000000200 */
[----:B------:R-:W-:Y:S01]  /*be80*/  @!PT LDS RZ, [RZ] ;  /* 0x00000000fffff984 */ /* 0x000fe20000000800 */
[----:B------:R-:W-:Y:S01]  /*be90*/  @!PT LDS RZ, [RZ] ;  /* 0x00000000fffff984 */ /* 0x000fe20000000800 */
[----:B------:R-:W-:Y:S01]  /*bea0*/  @!PT LDS RZ, [RZ] ;  /* 0x00000000fffff984 */ /* 0x000fe20000000800 */
[----:B------:R-:W-:Y:S01]  /*beb0*/  @!PT LDS RZ, [RZ] ;  /* 0x00000000fffff984 */ /* 0x000fe20000000800 */
[----:B------:R2:W-:Y:S06]  /*bec0*/  MEMBAR.ALL.CTA ;  /* 0x0000000000007992 */ /* 0x0005ec0000008000 */
[----:B--2---:R-:W2:Y:S02]  /*bed0*/  FENCE.VIEW.ASYNC.S ;  /* 0x00000000000073c6 */ /* 0x004ea40000000000 */
[----:B--2---:R-:W-:Y:S06]  /*bee0*/  BAR.SYNC.DEFER_BLOCKING 0x1, 0x80 ;  /* 0x0042000000007b1d */ /* 0x004fec0000010000 */
[----:B------:R-:W-:Y:S05]  /*bef0*/  @P1 BRA `(.L_x_56) ;  /* 0x0000000000301947 */ /* 0x000fea0003800000 */
[----:B------:R-:W2:Y:S01]  /*bf00*/  S2UR UR10, SR_CTAID.X ;  /* 0x00000000000a79c3 */ /* 0x000ea20000002500 */
[----:B------:R-:W-:Y:S01]  /*bf10*/  ULDC.64 UR4, c[0x0][0x198] ;  /* 0x0000660000047ab9 */ /* 0x000fe20000000a00 */
[----:B------:R-:W-:Y:S01]  /*bf20*/  R2UR UR8, R2 ;  /* 0x00000000020872ca */ /* 0x000fe200000e0000 */
[----:B------:R-:W-:Y:S01]  /*bf30*/  UIADD3 UR4, UP0, UR4, 0x670, URZ ;  /* 0x0000067004047890 */ /* 0x000fe2000ff1e03f */
[----:B------:R-:W-:Y:S01]  /*bf40*/  UMOV UR9, URZ ;  /* 0x0000003f00097c82 */ /* 0x000fe20008000000 */
[----:B------:R-:W-:Y:S02]  /*bf50*/  UMOV UR11, UR36 ;  /* 0x00000024000b7c82 */ /* 0x000fe40008000000 */
[----:B------:R-:W-:Y:S01]  /*bf60*/  UIADD3.X UR5, URZ, UR5, URZ, UP0, !UPT ;  /* 0x000000053f057290 */ /* 0x000fe200087fe43f */
[----:B------:R-:W-:Y:S01]  /*bf70*/  UMOV UR12, UR37 ;  /* 0x00000025000c7c82 */ /* 0x000fe20008000000 */
[----:B--2---:R-:W-:-:S09]  /*bf80*/  USHF.L.U32 UR10, UR10, 0x6, URZ ;  /* 0x000000060a0a7899 */ /* 0x004fd2000800063f */
[----:B------:R2:W-:Y:S01]  /*bf90*/  UTMASTG.4D [UR8], [UR4] ;  /* 0x00000008040073b5 */ /* 0x0005e20008018000 */
[----:B------:R0:W-:Y:S01]  /*bfa0*/  UTMACMDFLUSH ;  /* 0x00000000000079b7 */ /* 0x0001e20000000000 */
[----:B--2---:R-:W-:-:S04]  /*bfb0*/  DEPBAR.LE SB0, 0x1 ;  /* 0x000080400000791a */ /* 0x004fc80000000000 */
.L_x_56:
[----:B------:R-:W-:Y:S05]  /*bfc0*/  BSYNC B0 ;  /* 0x0000000000007941 */ /* 0x000fea0003800000 */
.L_x_55:
[----:B------:R-:W-:Y:S06]  /*bfd0*/  BAR.SYNC.DEFER_BLOCKING 0x1, 0x80 ;  /* 0x0042000000007b1d */ /* 0x000fec0000010000 */
[----:B------:R-:W-:Y:S01]  /*bfe0*/  BSSY B0, `(.L_x_57) ;  /* 0x0000017000007945 */ /* 0x000fe20003800000 */
[----:B------:R2:W-:Y:S04]  /*bff0*/  STSM.16.M88.4 [R3+0x1000], R8 ;  /* 0x0010000803007844 */ /* 0x0005e80000000200 */
[----:B------:R2:W-:Y:S01]  /*c000*/  STSM.16.M88.4 [R0+0x1000], R12 ;  /* 0x0010000c00007844 */ /* 0x0005e20000000200 */
[----:B------:R-:W-:Y:S01]  /*c010*/  @!PT LDS RZ, [RZ] ;  /* 0x00000000fffff984 */ /* 0x000fe20000000800 */
[----:B------:R-:W-:Y:S01]  /*c020*/  @!PT LDS RZ, [RZ] ;  /* 0x00000000fffff984 */ /* 0x000fe20000000800 */
[----:B------:R-:W-:Y:S01]  /*c030*/  @!PT LDS RZ, [RZ] ;  /* 0x00000000fffff984 */ /* 0x000fe20000000800 */
[----:B------:R-:W-:Y:S01]  /*c040*/  @!PT LDS RZ, [RZ] ;  /* 0x00000000fffff984 */ /* 0x000fe20000000800 */
[----:B------:R3:W-:Y:S06]  /*c050*/  MEMBAR.ALL.CTA ;  /* 0x0000000000007992 */ /* 0x0007ec0000008000 */
[----:B---3--:R-:W3:Y:S02]  /*c060*/  FENCE.VIEW.ASYNC.S ;  /* 0x00000000000073c6 */ /* 0x008ee40000000000 */
[----:B---3--:R-:W-:Y:S06]  /*c070*/  BAR.SYNC.DEFER_BLOCKING 0x1, 0x80 ;  /* 0x0042000000007b1d */ /* 0x008fec0000010000 */
[----:B------:R-:W-:Y:S05]  /*c080*/  @P1 BRA `(.L_x_58) ;  /* 0x0000000000301947 */ /* 0x000fea0003800000 */
[----:B------:R-:W3:Y:S01]  /*c090*/  S2UR UR10, SR_CTAID.X ;  /* 0x00000000000a79c3 */ /* 0x000ee20000002500 */
[----:B------:R-:W-:Y:S01]  /*c0a0*/  R2UR UR8, R2 ;  /* 0x00000000020872ca */ /* 0x000fe200000e0000 */
[----:B------:R-:W-:Y:S01]  /*c0b0*/  ULDC.64 UR4, c[0x0][0x198] ;  /* 0x0000660000047ab9 */ /* 0x000fe20000000a00 */
[----:B------:R-:W-:Y:S01]  /*c0c0*/  UMOV UR9, 0x20 ;  /* 0x0000002000097882 */ /* 0x000fe20000000000 */
[----:B------:R-:W-:Y:S01]  /*c0d0*/  UIADD3 UR4, UP0, UR4, 0x670, URZ ;  /* 0x0000067004047890 */ /* 0x000fe2000ff1e03f */
[----:B------:R-:W-:Y:S01]  /*c0e0*/  UMOV UR11, UR36 ;  /* 0x00000024000b7c82 */ /* 0x000fe20008000000 */
[----:B------:R-:W-:Y:S02]  /*c0f0*/  UMOV UR12, UR37 ;  /* 0x00000025000c7c82 */ /* 0x000fe40008000000 */
[----:B------:R-:W-:-:S06]  /*c100*/  UIADD3.X UR5, URZ, UR5, URZ, UP0, !UPT ;  /* 0x000000053f057290 */ /* 0x000fcc00087fe43f */
[----:B------:R-:W-:Y:S02]  /*c110*/  UIADD3 UR8, UR8, 0x1000, URZ ;  /* 0x0000100008087890 */ /* 0x000fe4000fffe03f */
[----:B---3--:R-:W-:-:S09]  /*c120*/  USHF.L.U32 UR10, UR10, 0x6, URZ ;  /* 0x000000060a0a7899 */ /* 0x008fd2000800063f */
[----:B------:R3:W-:Y:S02]  /*c130*/  UTMASTG.4D [UR8], [UR4] ;  /* 0x00000008040073b5 */ /* 0x0007e40008018000 */
[----:B---3--:R0:W-:Y:S02]  /*c140*/  UTMACMDFLUSH ;  /* 0x00000000000079b7 */ /* 0x0081e40000000000 */
.L_x_58:
[----:B------:R-:W-:Y:S05]  /*c150*/  BSYNC B0 ;  /* 0x0000000000007941 */ /* 0x000fea0003800000 */
.L_x_57:
[----:B------:R-:W-:-:S04]  /*c160*/  DEPBAR.LE SB0, 0x0 ;  /* 0x000080000000791a */ /* 0x000fc80000000000 */
[----:B------:R-:W-:Y:S05]  /*c170*/  EXIT ;  /* 0x000000000000794d */ /* 0x000fea0003800000 */
.L_x_7:
[----:B-1----:R1:W2:Y:S02]  /*c180*/  SYNCS.PHASECHK.TRANS64.TRYWAIT P2, [R3+URZ+0x22048], R0 ;  /* 0x02204800030075a7 */ /* 0x0022a4000804017f */
[----:B--2---:R-:W-:Y:S05]  /*c190*/  @!P2 NANOSLEEP.SYNCS 0x989680 ;  /* 0x009896800000a95d */ /* 0x004fea0003900000 */
[----:B------:R-:W2:Y:S02]  /*c1a0*/  @!P2 SYNCS.PHASECHK.TRANS64 P2, [R3+URZ+0x22048], R0 ;  /* 0x022048000300a5a7 */ /* 0x000ea4000804007f */
[----:B--2---:R-:W-:Y:S05]  /*c1b0*/  @!P2 BRA `(.L_x_7) ;  /* 0xfffffffc00f0a947 */ /* 0x004fea000383ffff */
[----:B------:R-:W-:Y:S05]  /*c1c0*/  BRA `(.L_x_59) ;  /* 0xffffff4400347947 */ /* 0x000fea000383ffff */
.L_x_12:
[----:B-1----:R1:W2:Y:S02]  /*c1d0*/  SYNCS.PHASECHK.TRANS64.TRYWAIT P1, [R3+URZ+0x22020], R0 ;  /* 0x02202000030075a7 */ /* 0x0022a4000802017f */
[----:B--2---:R-:W-:Y:S05]  /*c1e0*/  @!P1 NANOSLEEP.SYNCS 0x989680 ;  /* 0x009896800000995d */ /* 0x004fea0003900000 */
[----:B------:R-:W2:Y:S02]  /*c1f0*/  @!P1 SYNCS.PHASECHK.TRANS64 P1, [R3+URZ+0x22020], R0 ;  /* 0x02202000030095a7 */ /* 0x000ea4000802007f */
[----:B--2---:R-:W-:Y:S05]  /*c200*/  @!P1 BRA `(.L_x_12) ;  /* 0xfffffffc00f09947 */ /* 0x004fea000383ffff */
[----:B------:R-:W-:Y:S05]  /*c210*/  BRA `(.L_x_60) ;  /* 0xffffff4400d07947 */ /* 0x000fea000383ffff */
.L_x_14:
[----:B-1----:R1:W2:Y:S02]  /*c220*/  SYNCS.PHASECHK.TRANS64.TRYWAIT P1, [R0+URZ+0x22020], R3 ;  /* 0x02202003000075a7 */ /* 0x0022a4000802017f */
[----:B--2---:R-:W-:Y:S05]  /*c230*/  @!P1 NANOSLEEP.SYNCS 0x989680 ;  /* 0x009896800000995d */ /* 0x004fea0003900000 */
[----:B------:R-:W2:Y:S02]  /*c240*/  @!P1 SYNCS.PHASECHK.TRANS64 P1, [R0+URZ+0x22020], R3 ;  /* 0x02202003000095a7 */ /* 0x000ea4000802007f */
[----:B--2---:R-:W-:Y:S05]  /*c250*/  @!P1 BRA `(.L_x_14) ;  /* 0xfffffffc00f09947 */ /* 0x004fea000383ffff */
[----:B------:R-:W-:Y:S05]  /*c260*/  BRA `(.L_x_61) ;  /* 0xffffff4800287947 */ /* 0x000fea000383ffff */
.L_x_17:
[----:B-1----:R1:W2:Y:S02]  /*c270*/  SYNCS.PHASECHK.TRANS64.TRYWAIT P1, [R2+URZ+0x22020], R3 ;  /* 0x02202003020075a7 */ /* 0x0022a4000802017f */
[----:B--2---:R-:W-:Y:S05]  /*c280*/  @!P1 NANOSLEEP.SYNCS 0x989680 ;  /* 0x009896800000995d */ /* 0x004fea0003900000 */
[----:B------:R-:W2:Y:S02]  /*c290*/  @!P1 SYNCS.PHASECHK.TRANS64 P1, [R2+URZ+0x22020], R3 ;  /* 0x02202003020095a7 */ /* 0x000ea4000802007f */
[----:B--2---:R-:W-:Y:S05]  /*c2a0*/  @!P1 BRA `(.L_x_17) ;  /* 0xfffffffc00f09947 */ /* 0x004fea000383ffff */
[----:B------:R-:W-:Y:S05]  /*c2b0*/  BRA `(.L_x_62) ;  /* 0xffffff48009c7947 */ /* 0x000fea000383ffff */
.L_x_19:
[----:B-1----:R1:W2:Y:S02]  /*c2c0*/  SYNCS.PHASECHK.TRANS64.TRYWAIT P1, [R3+URZ+0x22020], R0 ;  /* 0x02202000030075a7 */ /* 0x0022a4000802017f */
[----:B--2---:R-:W-:Y:S05]  /*c2d0*/  @!P1 NANOSLEEP.SYNCS 0x989680 ;  /* 0x009896800000995d */ /* 0x004fea0003900000 */
[----:B------:R-:W2:Y:S02]  /*c2e0*/  @!P1 SYNCS.PHASECHK.TRANS64 P1, [R3+URZ+0x22020], R0 ;  /* 0x02202000030095a7 */ /* 0x000ea4000802007f */
[----:B--2---:R-:W-:Y:S05]  /*c2f0*/  @!P1 BRA `(.L_x_19) ;  /* 0xfffffffc00f09947 */ /* 0x004fea000383ffff */
[----:B------:R-:W-:Y:S05]  /*c300*/  BRA `(.L_x_63) ;  /* 0xffffff4c000c7947 */ /* 0x000fea000383ffff */
.L_x_21:
[----:B-1----:R1:W2:Y:S02]  /*c310*/  SYNCS.PHASECHK.TRANS64.TRYWAIT P1, [R2+URZ+0x22040], R13 ;  /* 0x0220400d020075a7 */ /* 0x0022a4000802017f */
[----:B--2---:R-:W-:Y:S05]  /*c320*/  @!P1 NANOSLEEP.SYNCS 0x989680 ;  /* 0x009896800000995d */ /* 0x004fea0003900000 */
[----:B------:R-:W2:Y:S02]  /*c330*/  @!P1 SYNCS.PHASECHK.TRANS64 P1, [R2+URZ+0x22040], R13 ;  /* 0x0220400d020095a7 */ /* 0x000ea4000802007f */
[----:B--2---:R-:W-:Y:S05]  /*c340*/  @!P1 BRA `(.L_x_21) ;  /* 0xfffffffc00f09947 */ /* 0x004fea000383ffff */
[----:B------:R-:W-:Y:S05]  /*c350*/  BRA `(.L_x_64) ;  /* 0xffffff4c00847947 */ /* 0x000fea000383ffff */
.L_x_22:
[----:B--2---:R2:W3:Y:S02]  /*c360*/  SYNCS.PHASECHK.TRANS64.TRYWAIT P1, [R2+URZ+0x22000], R13 ;  /* 0x0220000d020075a7 */ /* 0x0044e4000802017f */
[----:B---3--:R-:W-:Y:S05]  /*c370*/  @!P1 NANOSLEEP.SYNCS 0x989680 ;  /* 0x009896800000995d */ /* 0x008fea0003900000 */
[----:B------:R-:W3:Y:S02]  /*c380*/  @!P1 SYNCS.PHASECHK.TRANS64 P1, [R2+URZ+0x22000], R13 ;  /* 0x0220000d020095a7 */ /* 0x000ee4000802007f */
[----:B---3--:R-:W-:Y:S05]  /*c390*/  @!P1 BRA `(.L_x_22) ;  /* 0xfffffffc00f09947 */ /* 0x008fea000383ffff */
[----:B------:R-:W-:Y:S05]  /*c3a0*/  BRA `(.L_x_65) ;  /* 0xffffff4c007c7947 */ /* 0x000fea000383ffff */
.L_x_23:
[----:B-1----:R1:W2:Y:S02]  /*c3b0*/  SYNCS.PHASECHK.TRANS64.TRYWAIT P6, [R2+URZ+0x22008], R13 ;  /* 0x0220080d020075a7 */ /* 0x0022a400080c017f */
[----:B--2---:R-:W-:Y:S05]  /*c3c0*/  @!P6 NANOSLEEP.SYNCS 0x989680 ;  /* 0x009896800000e95d */ /* 0x004fea0003900000 */
[----:B------:R-:W2:Y:S02]  /*c3d0*/  @!P6 SYNCS.PHASECHK.TRANS64 P6, [R2+URZ+0x22008], R13 ;  /* 0x0220080d0200e5a7 */ /* 0x000ea400080c007f */
[----:B--2---:R-:W-:Y:S05]  /*c3e0*/  @!P6 BRA `(.L_x_23) ;  /* 0xfffffffc00f0e947 */ /* 0x004fea000383ffff */
[----:B------:R-:W-:Y:S05]  /*c3f0*/  BRA `(.L_x_66) ;  /* 0xffffff6800c47947 */ /* 0x000fea000383ffff */
.L_x_25:
[----:B-1----:R1:W2:Y:S02]  /*c400*/  SYNCS.PHASECHK.TRANS64.TRYWAIT P1, [R3+URZ+0x22000], R0 ;  /* 0x02200000030075a7 */ /* 0x0022a4000802017f */
[----:B--2---:R-:W-:Y:S05]  /*c410*/  @!P1 NANOSLEEP.SYNCS 0x989680 ;  /* 0x009896800000995d */ /* 0x004fea0003900000 */
[----:B------:R-:W2:Y:S02]  /*c420*/  @!P1 SYNCS.PHASECHK.TRANS64 P1, [R3+URZ+0x22000], R0 ;  /* 0x02200000030095a7 */ /* 0x000ea4000802007f */
[----:B--2---:R-:W-:Y:S05]  /*c430*/  @!P1 BRA `(.L_x_25) ;  /* 0xfffffffc00f09947 */ /* 0x004fea000383ffff */
[----:B------:R-:W-:Y:S05]  /*c440*/  BRA `(.L_x_67) ;  /* 0xffffff9800b87947 */ /* 0x000fea000383ffff */
.L_x_28:
[----:B-1----:R1:W2:Y:S02]  /*c450*/  SYNCS.PHASECHK.TRANS64.TRYWAIT P2, [R0+URZ+0x22020], R3 ;  /* 0x02202003000075a7 */ /* 0x0022a4000804017f */
[----:B--2---:R-:W-:Y:S05]  /*c460*/  @!P2 NANOSLEEP.SYNCS 0x989680 ;  /* 0x009896800000a95d */ /* 0x004fea0003900000 */
[----:B------:R-:W2:Y:S02]  /*c470*/  @!P2 SYNCS.PHASECHK.TRANS64 P2, [R0+URZ+0x22020], R3 ;  /* 0x022020030000a5a7 */ /* 0x000ea4000804007f */
[----:B--2---:R-:W-:Y:S05]  /*c480*/  @!P2 BRA `(.L_x_28) ;  /* 0xfffffffc00f0a947 */ /* 0x004fea000383ffff */
[----:B------:R-:W-:Y:S05]  /*c490*/  BRA `(.L_x_68) ;  /* 0xffffff9c00447947 */ /* 0x000fea000383ffff */
.L_x_31:
[----:B-1----:R1:W2:Y:S02]  /*c4a0*/  SYNCS.PHASECHK.TRANS64.TRYWAIT P4, [R190+URZ+0x22000], R19 ;  /* 0x02200013be0075a7 */ /* 0x0022a4000808017f */
[----:B--2---:R-:W-:Y:S05]  /*c4b0*/  @!P4 NANOSLEEP.SYNCS 0x989680 ;  /* 0x009896800000c95d */ /* 0x004fea0003900000 */
[----:B------:R-:W2:Y:S02]  /*c4c0*/  @!P4 SYNCS.PHASECHK.TRANS64 P4, [R190+URZ+0x22000], R19 ;  /* 0x02200013be00c5a7 */ /* 0x000ea4000808007f */
[----:B--2---:R-:W-:Y:S05]  /*c4d0*/  @!P4 BRA `(.L_x_31) ;  /* 0xfffffffc00f0c947 */ /* 0x004fea000383ffff */
[----:B------:R-:W-:Y:S05]  /*c4e0*/  BRA `(.L_x_69) ;  /* 0xffffffa800447947 */ /* 0x000fea000383ffff */
.L_x_35:
[----:B--2---:R2:W3:Y:S02]  /*c4f0*/  SYNCS.PHASECHK.TRANS64.TRYWAIT P1, [R4+URZ+0x22020], R11 ;  /* 0x0220200b040075a7 */ /* 0x0044e4000802017f */
[----:B---3--:R-:W-:Y:S05]  /*c500*/  @!P1 NANOSLEEP.SYNCS 0x989680 ;  /* 0x009896800000995d */ /* 0x008fea0003900000 */
[----:B------:R-:W3:Y:S02]  /*c510*/  @!P1 SYNCS.PHASECHK.TRANS64 P1, [R4+URZ+0x22020], R11 ;  /* 0x0220200b040095a7 */ /* 0x000ee4000802007f */
[----:B---3--:R-:W-:Y:S05]  /*c520*/  @!P1 BRA `(.L_x_35) ;  /* 0xfffffffc00f09947 */ /* 0x008fea000383ffff */
[----:B------:R-:W-:Y:S05]  /*c530*/  BRA `(.L_x_70) ;  /* 0xffffffe400a87947 */ /* 0x000fea000383ffff */
        .weak           $__internal_0_$__cuda_sm20_rcp_rn_f32_slowpath
        .type           $__internal_0_$__cuda_sm20_rcp_rn_f32_slowpath,@function
        .size           $__internal_0_$__cuda_sm20_rcp_rn_f32_slowpath,(.L_x_76 - $__internal_0_$__cuda_sm20_rcp_rn_f32_slowpath)
$__internal_0_$__cuda_sm20_rcp_rn_f32_slowpath:
[----:B------:R-:W-:Y:S01]  /*c540*/  SHF.L.U32 R4, R5, 0x1, RZ ;  /* 0x0000000105047819 */ /* 0x000fe200000006ff */
[----:B------:R-:W-:Y:S03]  /*c550*/  BSSY B2, `(.L_x_71) ;  /* 0x0000030000027945 */ /* 0x000fe60003800000 */
[----:B------:R-:W-:-:S04]  /*c560*/  SHF.R.U32.HI R20, RZ, 0x18, R4 ;  /* 0x00000018ff147819 */ /* 0x000fc80000011604 */
[----:B------:R-:W-:-:S13]  /*c570*/  ISETP.NE.U32.AND P0, PT, R20, RZ, PT ;  /* 0x000000ff1400720c */ /* 0x000fda0003f05070 */
[----:B------:R-:W-:Y:S05]  /*c580*/  @P0 BRA `(.L_x_72) ;  /* 0x0000000000280947 */ /* 0x000fea0003800000 */
[----:B------:R-:W-:-:S04]  /*c590*/  SHF.L.U32 R4, R5, 0x1, RZ ;  /* 0x0000000105047819 */ /* 0x000fc800000006ff */
[----:B------:R-:W-:-:S13]  /*c5a0*/  ISETP.NE.AND P0, PT, R4, RZ, PT ;  /* 0x000000ff0400720c */ /* 0x000fda0003f05270 */
[----:B------:R-:W-:Y:S01]  /*c5b0*/  @P0 FFMA R12, R5, 1.84467440737095516160e+19, RZ ;  /* 0x5f800000050c0823 */ /* 0x000fe200000000ff */
[----:B------:R-:W-:Y:S08]  /*c5c0*/  @!P0 MUFU.RCP R10, R5 ;  /* 0x00000005000a8308 */ /* 0x000ff00000001000 */
[----:B------:R-:W1:Y:S02]  /*c5d0*/  @P0 MUFU.RCP R13, R12 ;  /* 0x0000000c000d0308 */ /* 0x000e640000001000 */
[----:B-1----:R-:W-:-:S04]  /*c5e0*/  @P0 FFMA R4, R12, R13, -1 ;  /* 0xbf8000000c040423 */ /* 0x002fc8000000000d */
[----:B------:R-:W-:-:S04]  /*c5f0*/  @P0 FADD.FTZ R4, -R4, -RZ ;  /* 0x800000ff04040221 */ /* 0x000fc80000010100 */
[----:B------:R-:W-:-:S04]  /*c600*/  @P0 FFMA R4, R13, R4, R13 ;  /* 0x000000040d040223 */ /* 0x000fc8000000000d */
[----:B------:R-:W-:Y:S01]  /*c610*/  @P0 FFMA R10, R4, 1.84467440737095516160e+19, RZ ;  /* 0x5f800000040a0823 */ /* 0x000fe200000000ff */
[----:B------:R-:W-:Y:S06]  /*c620*/  BRA `(.L_x_73) ;  /* 0x0000000000887947 */ /* 0x000fec0003800000 */
.L_x_72:
[----:B------:R-:W-:-:S04]  /*c630*/  IADD3 R38, R20, -0xfd, RZ ;  /* 0xffffff0314267810 */ /* 0x000fc80007ffe0ff */
[----:B------:R-:W-:-:S13]  /*c640*/  ISETP.GT.U32.AND P0, PT, R38, 0x1, PT ;  /* 0x000000012600780c */ /* 0x000fda0003f04070 */
[----:B------:R-:W-:Y:S05]  /*c650*/  @P0 BRA `(.L_x_74) ;  /* 0x0000000000780947 */ /* 0x000fea0003800000 */
[----:B------:R-:W-:Y:S02]  /*c660*/  LOP3.LUT R4, R5, 0x7fffff, RZ, 0xc0, !PT ;  /* 0x007fffff05047812 */ /* 0x000fe400078ec0ff */
[----:B------:R-:W-:Y:S02]  /*c670*/  MOV R15, 0x3 ;  /* 0x00000003000f7802 */ /* 0x000fe40000000f00 */
[----:B------:R-:W-:Y:S02]  /*c680*/  LOP3.LUT R4, R4, 0x3f800000, RZ, 0xfc, !PT ;  /* 0x3f80000004047812 */ /* 0x000fe400078efcff */
[----:B------:R-:W-:Y:S02]  /*c690*/  SHF.L.U32 R15, R15, R38, RZ ;  /* 0x000000260f0f7219 */ /* 0x000fe400000006ff */
[----:B------:R-:W1:Y:S02]  /*c6a0*/  MUFU.RCP R13, R4 ;  /* 0x00000004000d7308 */ /* 0x000e640000001000 */
[----:B-1----:R-:W-:-:S04]  /*c6b0*/  FFMA R10, R4, R13, -1 ;  /* 0xbf800000040a7423 */ /* 0x002fc8000000000d */
[----:B------:R-:W-:-:S04]  /*c6c0*/  FADD.FTZ R10, -R10, -RZ ;  /* 0x800000ff0a0a7221 */ /* 0x000fc80000010100 */
[CCC-:B------:R-:W-:Y:S01]  /*c6d0*/  FFMA.RM R12, R13.reuse, R10.reuse, R13.reuse ;  /* 0x0000000a0d0c7223 */ /* 0x1c0fe2000000400d */
[----:B------:R-:W-:-:S04]  /*c6e0*/  FFMA.RP R13, R13, R10, R13 ;  /* 0x0000000a0d0d7223 */ /* 0x000fc8000000800d */
[C---:B------:R-:W-:Y:S02]  /*c6f0*/  LOP3.LUT R10, R12.reuse, 0x7fffff, RZ, 0xc0, !PT ;  /* 0x007fffff0c0a7812 */ /* 0x040fe400078ec0ff */
[----:B------:R-:W-:Y:S02]  /*c700*/  FSETP.NEU.FTZ.AND P0, PT, R12, R13, PT ;  /* 0x0000000d0c00720b */ /* 0x000fe40003f1d000 */
[----:B------:R-:W-:Y:S02]  /*c710*/  LOP3.LUT R10, R10, 0x800000, RZ, 0xfc, !PT ;  /* 0x008000000a0a7812 */ /* 0x000fe400078efcff */
[----:B------:R-:W-:Y:S02]  /*c720*/  SEL R12, RZ, 0xffffffff, !P0 ;  /* 0xffffffffff0c7807 */ /* 0x000fe40004000000 */
[----:B------:R-:W-:Y:S02]  /*c730*/  LOP3.LUT R15, R15, R10, RZ, 0xc0, !PT ;  /* 0x0000000a0f0f7212 */ /* 0x000fe400078ec0ff */
[----:B------:R-:W-:-:S02]  /*c740*/  IADD3 R13, -R12, RZ, RZ ;  /* 0x000000ff0c0d7210 */ /* 0x000fc40007ffe1ff */
[-C--:B------:R-:W-:Y:S02]  /*c750*/  SHF.R.U32.HI R15, RZ, R38.reuse, R15 ;  /* 0x00000026ff0f7219 */ /* 0x080fe4000001160f */
[----:B------:R-:W-:Y:S02]  /*c760*/  LOP3.LUT P1, RZ, R13, R38, R10, 0xf8, !PT ;  /* 0x000000260dff7212 */ /* 0x000fe4000782f80a */
[C---:B------:R-:W-:Y:S02]  /*c770*/  LOP3.LUT P0, RZ, R15.reuse, 0x1, RZ, 0xc0, !PT ;  /* 0x000000010fff7812 */ /* 0x040fe4000780c0ff */
[----:B------:R-:W-:Y:S02]  /*c780*/  LOP3.LUT P2, RZ, R15, 0x2, RZ, 0xc0, !PT ;  /* 0x000000020fff7812 */ /* 0x000fe4000784c0ff */
[----:B------:R-:W-:Y:S02]  /*c790*/  IADD3 R13, R20, -0xfc, RZ ;  /* 0xffffff04140d7810 */ /* 0x000fe40007ffe0ff */
[----:B------:R-:W-:-:S02]  /*c7a0*/  PLOP3.LUT P0, PT, P0, P1, P2, 0xe0, 0x0 ;  /* 0x000000000000781c */ /* 0x000fc40000703c20 */
[----:B------:R-:W-:Y:S02]  /*c7b0*/  LOP3.LUT P1, RZ, R5, 0x7fffff, RZ, 0xc0, !PT ;  /* 0x007fffff05ff7812 */ /* 0x000fe4000782c0ff */
[----:B------:R-:W-:Y:S02]  /*c7c0*/  SEL R4, RZ, 0x1, !P0 ;  /* 0x00000001ff047807 */ /* 0x000fe40004000000 */
[----:B------:R-:W-:Y:S02]  /*c7d0*/  SHF.R.U32.HI R10, RZ, R13, R10 ;  /* 0x0000000dff0a7219 */ /* 0x000fe4000001160a */
[----:B------:R-:W-:-:S04]  /*c7e0*/  IADD3 R4, -R4, RZ, RZ ;  /* 0x000000ff04047210 */ /* 0x000fc80007ffe1ff */
[----:B------:R-:W-:-:S13]  /*c7f0*/  ISETP.GE.AND P0, PT, R4, RZ, PT ;  /* 0x000000ff0400720c */ /* 0x000fda0003f06270 */
[----:B------:R-:W-:-:S04]  /*c800*/  @!P0 IADD3 R10, R10, 0x1, RZ ;  /* 0x000000010a0a8810 */ /* 0x000fc80007ffe0ff */
[----:B------:R-:W-:-:S04]  /*c810*/  @!P1 SHF.L.U32 R10, R10, 0x1, RZ ;  /* 0x000000010a0a9819 */ /* 0x000fc800000006ff */
[----:B------:R-:W-:Y:S01]  /*c820*/  LOP3.LUT R10, R10, 0x80000000, R5, 0xf8, !PT ;  /* 0x800000000a0a7812 */ /* 0x000fe200078ef805 */
[----:B------:R-:W-:Y:S06]  /*c830*/  BRA `(.L_x_73) ;  /* 0x0000000000047947 */ /* 0x000fec0003800000 */
.L_x_74:
[----:B------:R1:W2:Y:S02]  /*c840*/  MUFU.RCP R10, R5 ;  /* 0x00000005000a7308 */ /* 0x0002a40000001000 */
.L_x_73:
[----:B------:R-:W-:Y:S05]  /*c850*/  BSYNC B2 ;  /* 0x0000000000027941 */ /* 0x000fea0003800000 */
.L_x_71:
[----:B------:R-:W-:Y:S02]  /*c860*/  MOV R4, R14 ;  /* 0x0000000e00047202 */ /* 0x000fe40000000f00 */
[----:B-1----:R-:W-:-:S04]  /*c870*/  MOV R5, 0x0 ;  /* 0x0000000000057802 */ /* 0x002fc80000000f00 */
[----:B--2---:R-:W-:Y:S05]  /*c880*/  RET.REL.NODEC R4 `(_ZN7cutlass13device_kernelINS_4fmha6kernel13FmhaKernelTmaINS1_10collective15FmhaMainloopTmaINS_6half_tEfN4cute5tupleIJNS7_1CILi64EEENS9_ILi256EEESA_EEENS4_13DefaultFusionEJEEENS4_15FmhaFwdEpilogueIS6_fNS8_IJSA_SA_SB_EEEEEJEEEEEvNT_6ParamsE) ;  /* 0xffffff3404dc7950 */ /* 0x004fea0003c3ffff */
.L_x_75:
[----:B------:R-:W-:-:S00]  /*c890*/  BRA `(.L_x_75) ;  /* 0xfffffffc00fc7947 */ /* 0x000fc0000383ffff */
[----:B------:R-:W-:-:S00]  /*c8a0*/  NOP ;  /* 0x0000000000007918 */ /* 0x000fc00000000000 */
        /* <DEDUP_REMOVED lines=13> */
.L_x_76:


//--------------------- .nv.global.init           --------------------------
	.section	.nv.global.init,"aw",@progbits
.nv.global.init:
	.type		$str$23,@object
	.size		$str$23,($str$24 - $str$23)
$str$23:
        /*0000*/ 	.byte	0x28, 0x61, 0x64, 0x64, 0x72, 0x65, 0x73, 0x73, 0x20, 0x26, 0x20, 0x6d, 0x61, 0x73, 0x6b, 0x29
        /*0010*/ 	.byte	0x20, 0x3d, 0x3d, 0x20, 0x30, 0x00
	.type		$str$24,@object
	.size		$str$24,(__unnamed_1 - $str$24)
$str$24:
        /*0016*/ 	.byte	0x2f, 0x74, 0x6d, 0x70, 0x2f, 0x63, 0x75, 0x74, 0x6c, 0x61, 0x73, 0x73, 0x5f, 0x73, 0x77, 0x65
        /*0026*/ 	.byte	0x65, 0x70, 0x5f, 0x73, 0x72, 0x63, 0x2f, 0x69, 0x6e, 0x63, 0x6c, 0x75, 0x64, 0x65, 0x2f, 0x63
        /*0036*/ 	.byte	0x75, 0x74, 0x65, 0x2f, 0x70, 0x6f, 0x69, 0x6e, 0x74, 0x65, 0x72, 0x5f, 0x66, 0x6c, 0x61, 0x67
        /*0046*/ 	.byte	0x67, 0x65, 0x64, 0x2e, 0x68, 0x70, 0x70, 0x00
	.type		__unnamed_1,@object
	.size		__unnamed_1,(.L_0 - __unnamed_1)
__unnamed_1:
        /*004e*/ 	.byte	0x61, 0x75, 0x74, 0x6f, 0x20, 0x63, 0x75, 0x74, 0x65, 0x3a, 0x3a, 0x61, 0x73, 0x5f, 0x70, 0x6f
        /* <DEDUP_REMOVED lines=27> */
        /*020e*/ 	.byte	0x3e, 0x3e, 0x3e, 0x3e, 0x3e, 0x5d, 0x00
.L_0:


//--------------------- .nv.shared._ZN7cutlass13device_kernelINS_4fmha6kernel13FmhaKernelTmaINS1_10collective15FmhaMainloopTmaINS_6half_tEfN4cute5tupleIJNS7_1CILi64EEENS9_ILi256EEESA_EEENS4_13DefaultFusionEJEEENS4_15FmhaFwdEpilogueIS6_fNS8_IJSA_SA_SB_EEEEEJEEEEEvNT_6ParamsE --------------------------
	.section	.nv.shared._ZN7cutlass13device_kernelINS_4fmha6kernel13FmhaKernelTmaINS1_10collective15FmhaMainloopTmaINS_6half_tEfN4cute5tupleIJNS7_1CILi64EEENS9_ILi256EEESA_EEENS4_13DefaultFusionEJEEENS4_15FmhaFwdEpilogueIS6_fNS8_IJSA_SA_SB_EEEEEJEEEEEvNT_6ParamsE,"aw",@nobits
	.sectionflags	@""
	.align	16
	.zero		1024


//--------------------- .nv.shared.reserved.0     --------------------------
	.section	.nv.shared.reserved.0,"aw",@nobits
	.weak		__nv_reservedSMEM_offset_0_alias
	.size		__nv_reservedSMEM_offset_0_alias, 0, 0
	.other		__nv_reservedSMEM_offset_0_alias,@"STO_CUDA_RESERVED_SHARED STV_DEFAULT"
__nv_reservedSMEM_offset_0_alias:
	.zero		0


//--------------------- .nv.global                --------------------------
	.section	.nv.global,"aw",@nobits
.nv.global:
	.type		_ZN39_INTERNAL_ad68188c_4_k_cu_d9447e22_27804cute1_E,@object
	.size		_ZN39_INTERNAL_ad68188c_4_k_cu_d9447e22_27804cute1_E,(_ZN39_INTERNAL_ad68188c_4_k_cu_d9447e22_27804cuda3std3__45__cpo6cbeginE - _ZN39_INTERNAL_ad68188c_4_k_cu_d9447e22_27804cute1_E)
_ZN39_INTERNAL_ad68188c_4_k_cu_d9447e22_27804cute1_E:
	.zero		1
	.type		_ZN39_INTERNAL_ad68188c_4_k_cu_d9447e22_27804cuda3std3__45__cpo6cbeginE,@object
	.size		_ZN39_INTERNAL_ad68188c_4_k_cu_d9447e22_27804cuda3std3__45__cpo6cbeginE,(_ZN39_INTERNAL_ad68188c_4_k_cu_d9447e22_27804cuda3std3__48in_placeE - _ZN39_INTERNAL_ad68188c_4_k_cu_d9447e22_27804cuda3std3__45__cpo6cbeginE)
_ZN39_INTERNAL_ad68188c_4_k_cu_d9447e22_27804cuda3std3__45__cpo6cbeginE:
	.zero		1
	.type		_ZN39_INTERNAL_ad68188c_4_k_cu_d9447e22_27804cuda3std3__48in_placeE,@object
	.size		_ZN39_INTERNAL_ad68188c_4_k_cu_d9447e22_27804cuda3std3__48in_placeE,(_ZN39_INTERNAL_ad68188c_4_k_cu_d9447e22_27804cuda3std6ranges3__45__cpo9iter_moveE - _ZN39_INTERNAL_ad68188c_4_k_cu_d9447e22_27804cuda3std3__48in_placeE)
_ZN39_INTERNAL_ad68188c_4_k_cu_d9447e22_27804cuda3std3__48in_placeE:
	.zero		1
	.type		_ZN39_INTERNAL_ad68188c_4_k_cu_d9447e22_27804cuda3std6ranges3__45__cpo9iter_moveE,@object
	.size		_ZN39_INTERNAL_ad68188c_4_k_cu_d9447e22_27804cuda3std6ranges3__45__cpo9iter_moveE,(_ZN39_INTERNAL_ad68188c_4_k_cu_d9447e22_27804cuda3std3__45__cpo5beginE - _ZN39_INTERNAL_ad68188c_4_k_cu_d9447e22_27804cuda3std6ranges3__45__cpo9iter_moveE)
_ZN39_INTERNAL_ad68188c_4_k_cu_d9447e22_27804cuda3std6ranges3__45__cpo9iter_moveE:
	.zero		1
	.type		_ZN39_INTERNAL_ad68188c_4_k_cu_d9447e22_27804cuda3std3__45__cpo5beginE,@object
	.size		_ZN39_INTERNAL_ad68188c_4_k_cu_d9447e22_27804cuda3std3__45__cpo5beginE,(_ZN39_INTERNAL_ad68188c_4_k_cu_d9447e22_27804cuda3std3__441_GLOBAL__N__ad68188c_4_k_cu_d9447e22_27806ignoreE - _ZN39_INTERNAL_ad68188c_4_k_cu_d9447e22_27804cuda3std3__45__cpo5beginE)
_ZN39_INTERNAL_ad68188c_4_k_cu_d9447e22_27804cuda3std3__45__cpo5beginE:
	.zero		1
	.type		_ZN39_INTERNAL_ad68188c_4_k_cu_d9447e22_27804cuda3std3__441_GLOBAL__N__ad68188c_4_k_cu_d9447e22_27806ignoreE,@object
	.size		_ZN39_INTERNAL_ad68188c_4_k_cu_d9447e22_27804cuda3std3__441_GLOBAL__N__ad68188c_4_k_cu_d9447e22_27806ignoreE,(_ZN39_INTERNAL_ad68188c_4_k_cu_d9447e22_27804cute7productE - _ZN39_INTERNAL_ad68188c_4_k_cu_d9447e22_27804cuda3std3__441_GLOBAL__N__ad68188c_4_k_cu_d9447e22_27806ignoreE)
_ZN39_INTERNAL_ad68188c_4_k_cu_d9447e22_27804cuda3std3__441_GLOBAL__N__ad68188c_4_k_cu_d9447e22_27806ignoreE:
	.zero		1
	.type		_ZN39_INTERNAL_ad68188c_4_k_cu_d9447e22_27804cute7productE,@object
	.size		_ZN39_INTERNAL_ad68188c_4_k_cu_d9447e22_27804cute7productE,(_ZN39_INTERNAL_ad68188c_4_k_cu_d9447e22_27804cuda3std3__45__cpo3endE - _ZN39_INTERNAL_ad68188c_4_k_cu_d9447e22_27804cute7productE)
_ZN39_INTERNAL_ad68188c_4_k_cu_d9447e22_27804cute7productE:
	.zero		1
	.type		_ZN39_INTERNAL_ad68188c_4_k_cu_d9447e22_27804cuda3std3__45__cpo3endE,@object
	.size		_ZN39_INTERNAL_ad68188c_4_k_cu_d9447e22_27804cuda3std3__45__cpo3endE,(_ZN39_INTERNAL_ad68188c_4_k_cu_d9447e22_27804cuda3std3__419piecewise_constructE - _ZN39_INTERNAL_ad68188c_4_k_cu_d9447e22_27804cuda3std3__45__cpo3endE)
_ZN39_INTERNAL_ad68188c_4_k_cu_d9447e22_27804cuda3std3__45__cpo3endE:
	.zero		1
	.type		_ZN39_INTERNAL_ad68188c_4_k_cu_d9447e22_27804cuda3std3__419piecewise_constructE,@object
	.size		_ZN39_INTERNAL_ad68188c_4_k_cu_d9447e22_27804cuda3std3__419piecewise_constructE,(_ZN39_INTERNAL_ad68188c_4_k_cu_d9447e22_27804cuda3std3__45__cpo4cendE - _ZN39_INTERNAL_ad68188c_4_k_cu_d9447e22_27804cuda3std3__419piecewise_constructE)
_ZN39_INTERNAL_ad68188c_4_k_cu_d9447e22_27804cuda3std3__419piecewise_constructE:
	.zero		1
	.type		_ZN39_INTERNAL_ad68188c_4_k_cu_d9447e22_27804cuda3std3__45__cpo4cendE,@object
	.size		_ZN39_INTERNAL_ad68188c_4_k_cu_d9447e22_27804cuda3std3__45__cpo4cendE,(_ZN39_INTERNAL_ad68188c_4_k_cu_d9447e22_27804cuda3std6ranges3__45__cpo4swapE - _ZN39_INTERNAL_ad68188c_4_k_cu_d9447e22_27804cuda3std3__45__cpo4cendE)
_ZN39_INTERNAL_ad68188c_4_k_cu_d9447e22_27804cuda3std3__45__cpo4cendE:
	.zero		1
	.type		_ZN39_INTERNAL_ad68188c_4_k_cu_d9447e22_27804cuda3std6ranges3__45__cpo4swapE,@object
	.size		_ZN39_INTERNAL_ad68188c_4_k_cu_d9447e22_27804cuda3std6ranges3__45__cpo4swapE,(.L_8 - _ZN39_INTERNAL_ad68188c_4_k_cu_d9447e22_27804cuda3std6ranges3__45__cpo4swapE)
_ZN39_INTERNAL_ad68188c_4_k_cu_d9447e22_27804cuda3std6ranges3__45__cpo4swapE:
	.zero		1
.L_8:


//--------------------- .nv.constant0._ZN7cutlass13device_kernelINS_4fmha6kernel13FmhaKernelTmaINS1_10collective15FmhaMainloopTmaINS_6half_tEfN4cute5tupleIJNS7_1CILi64EEENS9_ILi256EEESA_EEENS4_13DefaultFusionEJEEENS4_15FmhaFwdEpilogueIS6_fNS8_IJSA_SA_SB_EEEEEJEEEEEvNT_6ParamsE --------------------------
	.section	.nv.constant0._ZN7cutlass13device_kernelINS_4fmha6kernel13FmhaKernelTmaINS1_10collective15FmhaMainloopTmaINS_6half_tEfN4cute5tupleIJNS7_1CILi64EEENS9_ILi256EEESA_EEENS4_13DefaultFusionEJEEENS4_15FmhaFwdEpilogueIS6_fNS8_IJSA_SA_SB_EEEEEJEEEEEvNT_6ParamsE,"a",@progbits
	.sectionflags	@""
	.align	4
.nv.constant0._ZN7cutlass13device_kernelINS_4fmha6kernel13FmhaKernelTmaINS1_10collective15FmhaMainloopTmaINS_6half_tEfN4cute5tupleIJNS7_1CILi64EEENS9_ILi256EEESA_EEENS4_13DefaultFusionEJEEENS4_15FmhaFwdEpilogueIS6_fNS8_IJSA_SA_SB_EEEEEJEEEEEvNT_6ParamsE:
	.zero		2688


//--------------------- SYMBOLS --------------------------

	.type		.nv.reservedSmem.offset0,@object
	.size		.nv.reservedSmem.offset0,0x4
	.type		__assertfail,@function
